//
// Generated by NVIDIA NVVM Compiler
//
// Compiler Build ID: CL-36424714
// Cuda compilation tools, release 13.0, V13.0.88
// Based on NVVM 20.0.0
//

.version 9.0
.target sm_100
.address_size 64

	// .globl	_Z19ReplaceAdjustKerneliiffffffffffffffffffiifPKfPf

.visible .entry _Z19ReplaceAdjustKerneliiffffffffffffffffffiifPKfPf(
	.param .u32 _Z19ReplaceAdjustKerneliiffffffffffffffffffiifPKfPf_param_0,
	.param .u32 _Z19ReplaceAdjustKerneliiffffffffffffffffffiifPKfPf_param_1,
	.param .f32 _Z19ReplaceAdjustKerneliiffffffffffffffffffiifPKfPf_param_2,
	.param .f32 _Z19ReplaceAdjustKerneliiffffffffffffffffffiifPKfPf_param_3,
	.param .f32 _Z19ReplaceAdjustKerneliiffffffffffffffffffiifPKfPf_param_4,
	.param .f32 _Z19ReplaceAdjustKerneliiffffffffffffffffffiifPKfPf_param_5,
	.param .f32 _Z19ReplaceAdjustKerneliiffffffffffffffffffiifPKfPf_param_6,
	.param .f32 _Z19ReplaceAdjustKerneliiffffffffffffffffffiifPKfPf_param_7,
	.param .f32 _Z19ReplaceAdjustKerneliiffffffffffffffffffiifPKfPf_param_8,
	.param .f32 _Z19ReplaceAdjustKerneliiffffffffffffffffffiifPKfPf_param_9,
	.param .f32 _Z19ReplaceAdjustKerneliiffffffffffffffffffiifPKfPf_param_10,
	.param .f32 _Z19ReplaceAdjustKerneliiffffffffffffffffffiifPKfPf_param_11,
	.param .f32 _Z19ReplaceAdjustKerneliiffffffffffffffffffiifPKfPf_param_12,
	.param .f32 _Z19ReplaceAdjustKerneliiffffffffffffffffffiifPKfPf_param_13,
	.param .f32 _Z19ReplaceAdjustKerneliiffffffffffffffffffiifPKfPf_param_14,
	.param .f32 _Z19ReplaceAdjustKerneliiffffffffffffffffffiifPKfPf_param_15,
	.param .f32 _Z19ReplaceAdjustKerneliiffffffffffffffffffiifPKfPf_param_16,
	.param .f32 _Z19ReplaceAdjustKerneliiffffffffffffffffffiifPKfPf_param_17,
	.param .f32 _Z19ReplaceAdjustKerneliiffffffffffffffffffiifPKfPf_param_18,
	.param .f32 _Z19ReplaceAdjustKerneliiffffffffffffffffffiifPKfPf_param_19,
	.param .u32 _Z19ReplaceAdjustKerneliiffffffffffffffffffiifPKfPf_param_20,
	.param .u32 _Z19ReplaceAdjustKerneliiffffffffffffffffffiifPKfPf_param_21,
	.param .f32 _Z19ReplaceAdjustKerneliiffffffffffffffffffiifPKfPf_param_22,
	.param .u64 .ptr .align 1 _Z19ReplaceAdjustKerneliiffffffffffffffffffiifPKfPf_param_23,
	.param .u64 .ptr .align 1 _Z19ReplaceAdjustKerneliiffffffffffffffffffiifPKfPf_param_24
)
{
	.reg .pred 	%p<91>;
	.reg .b32 	%r<30>;
	.reg .b32 	%f<166>;
	.reg .b64 	%rd<11>;

	ld.param.u32 	%r8, [_Z19ReplaceAdjustKerneliiffffffffffffffffffiifPKfPf_param_0];
	ld.param.u32 	%r11, [_Z19ReplaceAdjustKerneliiffffffffffffffffffiifPKfPf_param_1];
	ld.param.f32 	%f48, [_Z19ReplaceAdjustKerneliiffffffffffffffffffiifPKfPf_param_2];
	ld.param.f32 	%f49, [_Z19ReplaceAdjustKerneliiffffffffffffffffffiifPKfPf_param_3];
	ld.param.f32 	%f50, [_Z19ReplaceAdjustKerneliiffffffffffffffffffiifPKfPf_param_4];
	ld.param.f32 	%f51, [_Z19ReplaceAdjustKerneliiffffffffffffffffffiifPKfPf_param_5];
	ld.param.f32 	%f52, [_Z19ReplaceAdjustKerneliiffffffffffffffffffiifPKfPf_param_6];
	ld.param.f32 	%f53, [_Z19ReplaceAdjustKerneliiffffffffffffffffffiifPKfPf_param_7];
	ld.param.f32 	%f54, [_Z19ReplaceAdjustKerneliiffffffffffffffffffiifPKfPf_param_8];
	ld.param.f32 	%f55, [_Z19ReplaceAdjustKerneliiffffffffffffffffffiifPKfPf_param_10];
	ld.param.f32 	%f56, [_Z19ReplaceAdjustKerneliiffffffffffffffffffiifPKfPf_param_11];
	ld.param.f32 	%f57, [_Z19ReplaceAdjustKerneliiffffffffffffffffffiifPKfPf_param_12];
	ld.param.f32 	%f58, [_Z19ReplaceAdjustKerneliiffffffffffffffffffiifPKfPf_param_13];
	ld.param.f32 	%f59, [_Z19ReplaceAdjustKerneliiffffffffffffffffffiifPKfPf_param_14];
	ld.param.f32 	%f60, [_Z19ReplaceAdjustKerneliiffffffffffffffffffiifPKfPf_param_15];
	ld.param.f32 	%f61, [_Z19ReplaceAdjustKerneliiffffffffffffffffffiifPKfPf_param_16];
	ld.param.f32 	%f62, [_Z19ReplaceAdjustKerneliiffffffffffffffffffiifPKfPf_param_17];
	ld.param.f32 	%f63, [_Z19ReplaceAdjustKerneliiffffffffffffffffffiifPKfPf_param_18];
	ld.param.f32 	%f64, [_Z19ReplaceAdjustKerneliiffffffffffffffffffiifPKfPf_param_19];
	ld.param.u32 	%r9, [_Z19ReplaceAdjustKerneliiffffffffffffffffffiifPKfPf_param_20];
	ld.param.u32 	%r10, [_Z19ReplaceAdjustKerneliiffffffffffffffffffiifPKfPf_param_21];
	ld.param.f32 	%f65, [_Z19ReplaceAdjustKerneliiffffffffffffffffffiifPKfPf_param_22];
	mov.u32 	%r13, %ctaid.x;
	mov.u32 	%r14, %ntid.x;
	mov.u32 	%r15, %tid.x;
	mad.lo.s32 	%r1, %r13, %r14, %r15;
	mov.u32 	%r16, %ctaid.y;
	mov.u32 	%r17, %ntid.y;
	mov.u32 	%r18, %tid.y;
	mad.lo.s32 	%r19, %r16, %r17, %r18;
	setp.ge.s32 	%p1, %r1, %r8;
	setp.ge.s32 	%p2, %r19, %r11;
	or.pred  	%p3, %p1, %p2;
	@%p3 bra 	$L__BB0_70;
	ld.param.u64 	%rd9, [_Z19ReplaceAdjustKerneliiffffffffffffffffffiifPKfPf_param_23];
	cvta.to.global.u64 	%rd5, %rd9;
	mad.lo.s32 	%r20, %r19, %r8, %r1;
	shl.b32 	%r3, %r20, 2;
	mul.wide.s32 	%rd6, %r3, 4;
	add.s64 	%rd1, %rd5, %rd6;
	ld.global.f32 	%f1, [%rd1];
	ld.global.f32 	%f160, [%rd1+4];
	ld.global.f32 	%f161, [%rd1+8];
	min.f32 	%f67, %f1, %f160;
	min.f32 	%f68, %f67, %f161;
	max.f32 	%f69, %f1, %f160;
	max.f32 	%f4, %f69, %f161;
	sub.f32 	%f5, %f4, %f68;
	setp.neu.f32 	%p4, %f4, 0f00000000;
	div.rn.f32 	%f70, %f5, %f4;
	selp.f32 	%f6, %f70, 0f00000000, %p4;
	setp.eq.f32 	%p5, %f5, 0f00000000;
	mov.f32 	%f153, 0f00000000;
	@%p5 bra 	$L__BB0_7;
	setp.neu.f32 	%p6, %f1, %f4;
	@%p6 bra 	$L__BB0_4;
	sub.f32 	%f75, %f160, %f161;
	div.rn.f32 	%f153, %f75, %f5;
	bra.uni 	$L__BB0_7;
$L__BB0_4:
	setp.neu.f32 	%p7, %f160, %f4;
	@%p7 bra 	$L__BB0_6;
	sub.f32 	%f73, %f161, %f1;
	div.rn.f32 	%f74, %f73, %f5;
	add.f32 	%f153, %f74, 0f40000000;
	bra.uni 	$L__BB0_7;
$L__BB0_6:
	sub.f32 	%f71, %f1, %f160;
	div.rn.f32 	%f72, %f71, %f5;
	add.f32 	%f153, %f72, 0f40800000;
$L__BB0_7:
	mul.f32 	%f76, %f153, 0f3E2AAAAB;
	setp.lt.f32 	%p8, %f76, 0f00000000;
	add.f32 	%f77, %f76, 0f3F800000;
	selp.f32 	%f78, %f77, %f76, %p8;
	mul.f32 	%f11, %f78, 0f43B40000;
	setp.geu.f32 	%p9, %f49, %f48;
	mov.f32 	%f17, 0f3F800000;
	@%p9 bra 	$L__BB0_9;
	setp.le.f32 	%p10, %f11, %f49;
	setp.le.f32 	%p11, %f48, %f11;
	or.pred  	%p12, %p10, %p11;
	@%p12 bra 	$L__BB0_27;
$L__BB0_9:
	setp.le.f32 	%p13, %f48, %f11;
	setp.le.f32 	%p14, %f11, %f49;
	and.pred  	%p15, %p13, %p14;
	@%p15 bra 	$L__BB0_27;
	setp.geu.f32 	%p16, %f48, %f50;
	@%p16 bra 	$L__BB0_12;
	setp.le.f32 	%p17, %f11, %f48;
	setp.le.f32 	%p18, %f50, %f11;
	or.pred  	%p19, %p17, %p18;
	@%p19 bra 	$L__BB0_13;
$L__BB0_12:
	setp.gtu.f32 	%p20, %f50, %f11;
	setp.gtu.f32 	%p21, %f11, %f48;
	mov.f32 	%f154, 0f00000000;
	or.pred  	%p22, %p20, %p21;
	@%p22 bra 	$L__BB0_18;
$L__BB0_13:
	add.f32 	%f83, %f50, 0f43B40000;
	setp.eq.f32 	%p23, %f48, %f83;
	setp.eq.f32 	%p24, %f48, %f50;
	or.pred  	%p25, %p24, %p23;
	mov.f32 	%f154, 0f3F800000;
	@%p25 bra 	$L__BB0_18;
	@%p16 bra 	$L__BB0_16;
	setp.le.f32 	%p27, %f11, %f48;
	setp.le.f32 	%p28, %f50, %f11;
	or.pred  	%p29, %p27, %p28;
	@%p29 bra 	$L__BB0_17;
$L__BB0_16:
	setp.gtu.f32 	%p30, %f50, %f11;
	setp.gtu.f32 	%p31, %f11, %f48;
	or.pred  	%p32, %p30, %p31;
	mov.f32 	%f154, 0f00000000;
	@%p32 bra 	$L__BB0_18;
$L__BB0_17:
	setp.lt.f32 	%p33, %f48, %f50;
	setp.lt.f32 	%p34, %f11, %f50;
	add.f32 	%f85, %f11, 0f43B40000;
	selp.f32 	%f86, %f85, %f11, %p34;
	sub.f32 	%f87, %f86, %f50;
	add.f32 	%f88, %f48, 0f43B40000;
	selp.f32 	%f89, %f88, %f48, %p33;
	sub.f32 	%f90, %f89, %f50;
	div.rn.f32 	%f154, %f87, %f90;
$L__BB0_18:
	setp.geu.f32 	%p35, %f51, %f49;
	@%p35 bra 	$L__BB0_20;
	setp.le.f32 	%p36, %f11, %f51;
	setp.le.f32 	%p37, %f49, %f11;
	or.pred  	%p38, %p36, %p37;
	@%p38 bra 	$L__BB0_22;
$L__BB0_20:
	setp.gtu.f32 	%p39, %f49, %f11;
	setp.gtu.f32 	%p40, %f11, %f51;
	mov.f32 	%f155, 0f00000000;
	or.pred  	%p41, %p39, %p40;
	@%p41 bra 	$L__BB0_26;
	@%p35 bra 	$L__BB0_23;
$L__BB0_22:
	setp.le.f32 	%p43, %f11, %f51;
	setp.le.f32 	%p44, %f49, %f11;
	or.pred  	%p45, %p43, %p44;
	@%p45 bra 	$L__BB0_24;
$L__BB0_23:
	setp.gtu.f32 	%p46, %f49, %f11;
	setp.gtu.f32 	%p47, %f11, %f51;
	or.pred  	%p48, %p46, %p47;
	mov.f32 	%f155, 0f00000000;
	@%p48 bra 	$L__BB0_26;
$L__BB0_24:
	setp.eq.f32 	%p49, %f51, %f49;
	mov.f32 	%f155, 0f3F800000;
	@%p49 bra 	$L__BB0_26;
	setp.lt.f32 	%p50, %f51, %f49;
	add.f32 	%f94, %f51, 0f43B40000;
	selp.f32 	%f95, %f94, %f51, %p50;
	setp.lt.f32 	%p51, %f11, %f49;
	add.f32 	%f96, %f11, 0f43B40000;
	selp.f32 	%f97, %f96, %f11, %p51;
	sub.f32 	%f98, %f95, %f97;
	sub.f32 	%f99, %f95, %f49;
	div.rn.f32 	%f155, %f98, %f99;
$L__BB0_26:
	max.f32 	%f17, %f154, %f155;
$L__BB0_27:
	sub.f32 	%f18, %f55, %f59;
	add.f32 	%f19, %f56, %f59;
	setp.le.f32 	%p52, %f55, %f6;
	setp.le.f32 	%p53, %f6, %f56;
	and.pred  	%p54, %p52, %p53;
	mov.f32 	%f157, 0f3F800000;
	@%p54 bra 	$L__BB0_32;
	setp.gtu.f32 	%p55, %f18, %f6;
	setp.gtu.f32 	%p56, %f6, %f55;
	or.pred  	%p57, %p55, %p56;
	@%p57 bra 	$L__BB0_30;
	sub.f32 	%f103, %f6, %f18;
	div.rn.f32 	%f157, %f103, %f59;
	bra.uni 	$L__BB0_32;
$L__BB0_30:
	setp.gtu.f32 	%p58, %f56, %f6;
	setp.gtu.f32 	%p59, %f6, %f19;
	mov.f32 	%f157, 0f00000000;
	or.pred  	%p60, %p58, %p59;
	@%p60 bra 	$L__BB0_32;
	sub.f32 	%f102, %f19, %f6;
	div.rn.f32 	%f157, %f102, %f59;
$L__BB0_32:
	sub.f32 	%f23, %f60, %f64;
	add.f32 	%f24, %f61, %f64;
	setp.le.f32 	%p61, %f60, %f4;
	setp.le.f32 	%p62, %f4, %f61;
	and.pred  	%p63, %p61, %p62;
	mov.f32 	%f158, 0f3F800000;
	@%p63 bra 	$L__BB0_37;
	setp.gtu.f32 	%p64, %f23, %f4;
	setp.gtu.f32 	%p65, %f4, %f60;
	or.pred  	%p66, %p64, %p65;
	@%p66 bra 	$L__BB0_35;
	sub.f32 	%f107, %f4, %f23;
	div.rn.f32 	%f158, %f107, %f64;
	bra.uni 	$L__BB0_37;
$L__BB0_35:
	setp.gtu.f32 	%p67, %f61, %f4;
	setp.gtu.f32 	%p68, %f4, %f24;
	mov.f32 	%f158, 0f00000000;
	or.pred  	%p69, %p67, %p68;
	@%p69 bra 	$L__BB0_37;
	sub.f32 	%f106, %f24, %f4;
	div.rn.f32 	%f158, %f106, %f64;
$L__BB0_37:
	min.f32 	%f28, %f17, %f157;
	min.f32 	%f29, %f28, %f158;
	setp.le.f32 	%p70, %f29, 0f00000000;
	mov.f32 	%f159, %f1;
	@%p70 bra 	$L__BB0_49;
	sub.f32 	%f108, %f11, %f54;
	add.f32 	%f109, %f108, 0f43340000;
	div.rn.f32 	%f110, %f109, 0f43B40000;
	cvt.rmi.f32.f32 	%f111, %f110;
	mul.f32 	%f112, %f111, 0f43B40000;
	cvt.rzi.s32.f32 	%r21, %f112;
	cvt.rn.f32.s32 	%f113, %r21;
	sub.f32 	%f114, %f109, %f113;
	add.f32 	%f115, %f114, 0fC3340000;
	add.f32 	%f116, %f53, 0fBF800000;
	fma.rn.f32 	%f117, %f116, %f115, %f52;
	fma.rn.f32 	%f118, %f117, %f29, %f11;
	add.f32 	%f119, %f58, 0fBF800000;
	add.f32 	%f120, %f55, %f56;
	mul.f32 	%f121, %f120, 0f3F000000;
	sub.f32 	%f122, %f6, %f121;
	fma.rn.f32 	%f123, %f119, %f122, %f57;
	fma.rn.f32 	%f30, %f123, %f29, %f6;
	add.f32 	%f124, %f63, 0fBF800000;
	add.f32 	%f125, %f60, %f61;
	mul.f32 	%f126, %f125, 0f3F000000;
	sub.f32 	%f127, %f4, %f126;
	fma.rn.f32 	%f128, %f124, %f127, %f62;
	fma.rn.f32 	%f31, %f128, %f29, %f4;
	mul.f32 	%f129, %f118, 0f3B360B61;
	mul.f32 	%f32, %f129, 0f40C00000;
	cvt.rmi.f32.f32 	%f130, %f32;
	cvt.rzi.s32.f32 	%r4, %f130;
	setp.lt.s32 	%p71, %r4, 0;
	@%p71 bra 	$L__BB0_40;
	mul.hi.u32 	%r26, %r4, -1431655765;
	shr.u32 	%r27, %r26, 2;
	mul.lo.s32 	%r28, %r27, 6;
	sub.s32 	%r29, %r4, %r28;
	bra.uni 	$L__BB0_41;
$L__BB0_40:
	neg.s32 	%r22, %r4;
	mul.hi.u32 	%r23, %r22, -1431655765;
	shr.u32 	%r24, %r23, 2;
	mad.lo.s32 	%r25, %r24, 6, %r4;
	add.s32 	%r29, %r25, 6;
$L__BB0_41:
	setp.lt.f32 	%p72, %f30, 0f00000000;
	selp.f32 	%f131, 0f00000000, %f30, %p72;
	cvt.rn.f32.s32 	%f132, %r4;
	sub.f32 	%f133, %f32, %f132;
	mov.f32 	%f134, 0f3F800000;
	sub.f32 	%f135, %f134, %f131;
	mul.f32 	%f33, %f31, %f135;
	mul.f32 	%f136, %f131, %f133;
	sub.f32 	%f137, %f134, %f136;
	mul.f32 	%f34, %f31, %f137;
	sub.f32 	%f138, %f134, %f133;
	mul.f32 	%f139, %f131, %f138;
	sub.f32 	%f140, %f134, %f139;
	mul.f32 	%f35, %f31, %f140;
	setp.gt.s32 	%p73, %r29, 1;
	@%p73 bra 	$L__BB0_45;
	setp.eq.s32 	%p77, %r29, 0;
	mov.f32 	%f159, %f31;
	mov.f32 	%f160, %f35;
	mov.f32 	%f161, %f33;
	@%p77 bra 	$L__BB0_49;
	setp.eq.s32 	%p78, %r29, 1;
	mov.f32 	%f159, %f31;
	mov.f32 	%f160, %f33;
	mov.f32 	%f161, %f34;
	@%p78 bra 	$L__BB0_44;
	bra.uni 	$L__BB0_49;
$L__BB0_44:
	mov.f32 	%f159, %f34;
	mov.f32 	%f160, %f31;
	mov.f32 	%f161, %f33;
	bra.uni 	$L__BB0_49;
$L__BB0_45:
	setp.eq.s32 	%p74, %r29, 2;
	mov.f32 	%f159, %f33;
	mov.f32 	%f160, %f31;
	mov.f32 	%f161, %f35;
	@%p74 bra 	$L__BB0_49;
	setp.eq.s32 	%p75, %r29, 3;
	mov.f32 	%f159, %f33;
	mov.f32 	%f160, %f34;
	mov.f32 	%f161, %f31;
	@%p75 bra 	$L__BB0_49;
	setp.eq.s32 	%p76, %r29, 4;
	mov.f32 	%f159, %f31;
	mov.f32 	%f160, %f33;
	mov.f32 	%f161, %f34;
	@%p76 bra 	$L__BB0_48;
	bra.uni 	$L__BB0_49;
$L__BB0_48:
	mov.f32 	%f159, %f35;
	mov.f32 	%f160, %f33;
	mov.f32 	%f161, %f31;
$L__BB0_49:
	mov.f32 	%f162, 0f3F800000;
	setp.gt.s32 	%p79, %r9, 2;
	@%p79 bra 	$L__BB0_54;
	setp.eq.s32 	%p85, %r9, 0;
	@%p85 bra 	$L__BB0_62;
	setp.eq.s32 	%p86, %r9, 1;
	@%p86 bra 	$L__BB0_61;
	setp.eq.s32 	%p87, %r9, 2;
	mov.f32 	%f162, %f29;
	@%p87 bra 	$L__BB0_53;
	bra.uni 	$L__BB0_62;
$L__BB0_53:
	mov.f32 	%f162, %f157;
	bra.uni 	$L__BB0_62;
$L__BB0_54:
	setp.gt.s32 	%p80, %r9, 4;
	@%p80 bra 	$L__BB0_58;
	setp.eq.s32 	%p83, %r9, 3;
	mov.f32 	%f162, %f158;
	@%p83 bra 	$L__BB0_62;
	setp.eq.s32 	%p84, %r9, 4;
	mov.f32 	%f162, %f28;
	@%p84 bra 	$L__BB0_62;
	mov.f32 	%f162, %f29;
	bra.uni 	$L__BB0_62;
$L__BB0_58:
	setp.eq.s32 	%p81, %r9, 5;
	@%p81 bra 	$L__BB0_71;
	setp.eq.s32 	%p82, %r9, 6;
	mov.f32 	%f162, %f29;
	@%p82 bra 	$L__BB0_60;
	bra.uni 	$L__BB0_62;
$L__BB0_60:
	min.f32 	%f162, %f157, %f158;
	bra.uni 	$L__BB0_62;
$L__BB0_61:
	mov.f32 	%f162, %f17;
$L__BB0_62:
	ld.param.u64 	%rd10, [_Z19ReplaceAdjustKerneliiffffffffffffffffffiifPKfPf_param_24];
	setp.eq.s32 	%p88, %r10, 1;
	cvta.to.global.u64 	%rd7, %rd10;
	mul.wide.s32 	%rd8, %r3, 4;
	add.s64 	%rd2, %rd7, %rd8;
	@%p88 bra 	$L__BB0_64;
	mov.f32 	%f142, 0f3F800000;
	sub.f32 	%f143, %f142, %f65;
	mul.f32 	%f144, %f65, %f1;
	fma.rn.f32 	%f145, %f143, %f159, %f144;
	st.global.f32 	[%rd2], %f145;
	ld.global.f32 	%f146, [%rd1+4];
	mul.f32 	%f147, %f65, %f146;
	fma.rn.f32 	%f163, %f143, %f160, %f147;
	bra.uni 	$L__BB0_65;
$L__BB0_64:
	st.global.f32 	[%rd2], %f162;
	mov.f32 	%f163, %f162;
$L__BB0_65:
	setp.eq.s32 	%p89, %r10, 1;
	st.global.f32 	[%rd2+4], %f163;
	mov.f32 	%f164, %f162;
	@%p89 bra 	$L__BB0_67;
	mov.f32 	%f148, 0f3F800000;
	sub.f32 	%f149, %f148, %f65;
	ld.global.f32 	%f150, [%rd1+8];
	mul.f32 	%f151, %f65, %f150;
	fma.rn.f32 	%f164, %f149, %f161, %f151;
$L__BB0_67:
	st.global.f32 	[%rd2+8], %f164;
	setp.ne.s32 	%p90, %r9, 0;
	@%p90 bra 	$L__BB0_69;
	ld.global.f32 	%f162, [%rd1+12];
$L__BB0_69:
	st.global.f32 	[%rd2+12], %f162;
$L__BB0_70:
	ret;
$L__BB0_71:
	min.f32 	%f162, %f17, %f158;
	bra.uni 	$L__BB0_62;

}


// ===== COMPILED SASS (sm_100) =====

	.target	sm_100

	.elftype	@"ET_EXEC"


//--------------------- .note.nv.tkinfo           --------------------------
	.section	.note.nv.tkinfo,"",@"SHT_NOTE"
	.sectionflags	@"SHF_NOTE_NV_TKINFO"
	.tkinfo
        /*0018*/ 	.word	0x00000002
        /*0030*/ 	.string	""
        /*0030*/ 	.string	"ptxas"
        /*0030*/ 	.string	"Cuda compilation tools, release 13.0, V13.0.88"
        /*0030*/ 	.string	"Build cuda_13.0.r13.0/compiler.36424714_0"
        /*0030*/ 	.string	"-arch sm_100 -m 64 "



//--------------------- .note.nv.cuinfo           --------------------------
	.section	.note.nv.cuinfo,"",@"SHT_NOTE"
	.sectionflags	@"SHF_NOTE_NV_CUINFO"
        /*0018*/ 	.short	0x0002
        /*001a*/ 	.short	0x0064
        /*001c*/ 	.short	0x0082
	.zero		2


//--------------------- .nv.info                  --------------------------
	.section	.nv.info,"",@"SHT_CUDA_INFO"
	.align	4


	//----- nvinfo : EIATTR_REGCOUNT
	.align		4
        /*0000*/ 	.byte	0x04, 0x2f
        /*0002*/ 	.short	(.L_1 - .L_0)
	.align		4
.L_0:
        /*0004*/ 	.word	index@(_Z19ReplaceAdjustKerneliiffffffffffffffffffiifPKfPf)
        /*0008*/ 	.word	0x0000001c


	//----- nvinfo : EIATTR_FRAME_SIZE
	.align		4
.L_1:
        /*000c*/ 	.byte	0x04, 0x11
        /*000e*/ 	.short	(.L_3 - .L_2)
	.align		4
.L_2:
        /*0010*/ 	.word	index@($__internal_0_$__cuda_sm3x_div_rn_noftz_f32_slowpath)
        /*0014*/ 	.word	0x00000000


	//----- nvinfo : EIATTR_FRAME_SIZE
	.align		4
.L_3:
        /*0018*/ 	.byte	0x04, 0x11
        /*001a*/ 	.short	(.L_5 - .L_4)
	.align		4
.L_4:
        /*001c*/ 	.word	index@(_Z19ReplaceAdjustKerneliiffffffffffffffffffiifPKfPf)
        /*0020*/ 	.word	0x00000000


	//----- nvinfo : EIATTR_MIN_STACK_SIZE
	.align		4
.L_5:
        /*0024*/ 	.byte	0x04, 0x12
        /*0026*/ 	.short	(.L_7 - .L_6)
	.align		4
.L_6:
        /*0028*/ 	.word	index@(_Z19ReplaceAdjustKerneliiffffffffffffffffffiifPKfPf)
        /*002c*/ 	.word	0x00000000
.L_7:


//--------------------- .nv.compat                --------------------------
	.section	.nv.compat,"",@"SHT_CUDA_COMPAT_INFO"
	.align	4
        /*0000*/ 	.byte	0x02, 0x09, 0x00, 0x00, 0x02, 0x02, 0x01, 0x00, 0x02, 0x05, 0x05, 0x00, 0x03, 0x07, 0x01, 0x01
        /*0010*/ 	.byte	0x02, 0x03, 0x00, 0x00, 0x02, 0x06, 0x01, 0x00, 0x04, 0x0b, 0x08, 0x00, 0x01, 0x00, 0x00, 0x00
        /*0020*/ 	.byte	0x00, 0x00, 0x00, 0x00


//--------------------- .nv.info._Z19ReplaceAdjustKerneliiffffffffffffffffffiifPKfPf --------------------------
	.section	.nv.info._Z19ReplaceAdjustKerneliiffffffffffffffffffiifPKfPf,"",@"SHT_CUDA_INFO"
	.sectionflags	@""
	.align	4


	//----- nvinfo : EIATTR_CUDA_API_VERSION
	.align		4
        /*0000*/ 	.byte	0x04, 0x37
        /*0002*/ 	.short	(.L_9 - .L_8)
.L_8:
        /*0004*/ 	.word	0x00000082


	//----- nvinfo : EIATTR_KPARAM_INFO
	.align		4
.L_9:
        /*0008*/ 	.byte	0x04, 0x17
        /*000a*/ 	.short	(.L_11 - .L_10)
.L_10:
        /*000c*/ 	.word	0x00000000
        /*0010*/ 	.short	0x0018
        /*0012*/ 	.short	0x0068
        /*0014*/ 	.byte	0x00, 0xf5, 0x21, 0x00


	//----- nvinfo : EIATTR_KPARAM_INFO
	.align		4
.L_11:
        /*0018*/ 	.byte	0x04, 0x17
        /*001a*/ 	.short	(.L_13 - .L_12)
.L_12:
        /*001c*/ 	.word	0x00000000
        /*0020*/ 	.short	0x0017
        /*0022*/ 	.short	0x0060
        /*0024*/ 	.byte	0x00, 0xf5, 0x21, 0x00


	//----- nvinfo : EIATTR_KPARAM_INFO
	.align		4
.L_13:
        /*0028*/ 	.byte	0x04, 0x17
        /*002a*/ 	.short	(.L_15 - .L_14)
.L_14:
        /*002c*/ 	.word	0x00000000
        /*0030*/ 	.short	0x0016
        /*0032*/ 	.short	0x0058
        /*0034*/ 	.byte	0x00, 0xf0, 0x11, 0x00


	//----- nvinfo : EIATTR_KPARAM_INFO
	.align		4
.L_15:
        /*0038*/ 	.byte	0x04, 0x17
        /*003a*/ 	.short	(.L_17 - .L_16)
.L_16:
        /*003c*/ 	.word	0x00000000
        /*0040*/ 	.short	0x0015
        /*0042*/ 	.short	0x0054
        /*0044*/ 	.byte	0x00, 0xf0, 0x11, 0x00


	//----- nvinfo : EIATTR_KPARAM_INFO
	.align		4
.L_17:
        /*0048*/ 	.byte	0x04, 0x17
        /*004a*/ 	.short	(.L_19 - .L_18)
.L_18:
        /*004c*/ 	.word	0x00000000
        /*0050*/ 	.short	0x0014
        /*0052*/ 	.short	0x0050
        /*0054*/ 	.byte	0x00, 0xf0, 0x11, 0x00


	//----- nvinfo : EIATTR_KPARAM_INFO
	.align		4
.L_19:
        /*0058*/ 	.byte	0x04, 0x17
        /*005a*/ 	.short	(.L_21 - .L_20)
.L_20:
        /*005c*/ 	.word	0x00000000
        /*0060*/ 	.short	0x0013
        /*0062*/ 	.short	0x004c
        /*0064*/ 	.byte	0x00, 0xf0, 0x11, 0x00


	//----- nvinfo : EIATTR_KPARAM_INFO
	.align		4
.L_21:
        /*0068*/ 	.byte	0x04, 0x17
        /*006a*/ 	.short	(.L_23 - .L_22)
.L_22:
        /*006c*/ 	.word	0x00000000
        /*0070*/ 	.short	0x0012
        /*0072*/ 	.short	0x0048
        /*0074*/ 	.byte	0x00, 0xf0, 0x11, 0x00


	//----- nvinfo : EIATTR_KPARAM_INFO
	.align		4
.L_23:
        /*0078*/ 	.byte	0x04, 0x17
        /*007a*/ 	.short	(.L_25 - .L_24)
.L_24:
        /*007c*/ 	.word	0x00000000
        /*0080*/ 	.short	0x0011
        /*0082*/ 	.short	0x0044
        /*0084*/ 	.byte	0x00, 0xf0, 0x11, 0x00


	//----- nvinfo : EIATTR_KPARAM_INFO
	.align		4
.L_25:
        /*0088*/ 	.byte	0x04, 0x17
        /*008a*/ 	.short	(.L_27 - .L_26)
.L_26:
        /*008c*/ 	.word	0x00000000
        /*0090*/ 	.short	0x0010
        /*0092*/ 	.short	0x0040
        /*0094*/ 	.byte	0x00, 0xf0, 0x11, 0x00


	//----- nvinfo : EIATTR_KPARAM_INFO
	.align		4
.L_27:
        /*0098*/ 	.byte	0x04, 0x17
        /*009a*/ 	.short	(.L_29 - .L_28)
.L_28:
        /*009c*/ 	.word	0x00000000
        /*00a0*/ 	.short	0x000f
        /*00a2*/ 	.short	0x003c
        /*00a4*/ 	.byte	0x00, 0xf0, 0x11, 0x00


	//----- nvinfo : EIATTR_KPARAM_INFO
	.align		4
.L_29:
        /*00a8*/ 	.byte	0x04, 0x17
        /*00aa*/ 	.short	(.L_31 - .L_30)
.L_30:
        /*00ac*/ 	.word	0x00000000
        /*00b0*/ 	.short	0x000e
        /*00b2*/ 	.short	0x0038
        /*00b4*/ 	.byte	0x00, 0xf0, 0x11, 0x00


	//----- nvinfo : EIATTR_KPARAM_INFO
	.align		4
.L_31:
        /*00b8*/ 	.byte	0x04, 0x17
        /*00ba*/ 	.short	(.L_33 - .L_32)
.L_32:
        /*00bc*/ 	.word	0x00000000
        /*00c0*/ 	.short	0x000d
        /*00c2*/ 	.short	0x0034
        /*00c4*/ 	.byte	0x00, 0xf0, 0x11, 0x00


	//----- nvinfo : EIATTR_KPARAM_INFO
	.align		4
.L_33:
        /*00c8*/ 	.byte	0x04, 0x17
        /*00ca*/ 	.short	(.L_35 - .L_34)
.L_34:
        /*00cc*/ 	.word	0x00000000
        /*00d0*/ 	.short	0x000c
        /*00d2*/ 	.short	0x0030
        /*00d4*/ 	.byte	0x00, 0xf0, 0x11, 0x00


	//----- nvinfo : EIATTR_KPARAM_INFO
	.align		4
.L_35:
        /*00d8*/ 	.byte	0x04, 0x17
        /*00da*/ 	.short	(.L_37 - .L_36)
.L_36:
        /*00dc*/ 	.word	0x00000000
        /*00e0*/ 	.short	0x000b
        /*00e2*/ 	.short	0x002c
        /*00e4*/ 	.byte	0x00, 0xf0, 0x11, 0x00


	//----- nvinfo : EIATTR_KPARAM_INFO
	.align		4
.L_37:
        /*00e8*/ 	.byte	0x04, 0x17
        /*00ea*/ 	.short	(.L_39 - .L_38)
.L_38:
        /*00ec*/ 	.word	0x00000000
        /*00f0*/ 	.short	0x000a
        /*00f2*/ 	.short	0x0028
        /*00f4*/ 	.byte	0x00, 0xf0, 0x11, 0x00


	//----- nvinfo : EIATTR_KPARAM_INFO
	.align		4
.L_39:
        /*00f8*/ 	.byte	0x04, 0x17
        /*00fa*/ 	.short	(.L_41 - .L_40)
.L_40:
        /*00fc*/ 	.word	0x00000000
        /*0100*/ 	.short	0x0009
        /*0102*/ 	.short	0x0024
        /*0104*/ 	.byte	0x00, 0xf0, 0x11, 0x00


	//----- nvinfo : EIATTR_KPARAM_INFO
	.align		4
.L_41:
        /*0108*/ 	.byte	0x04, 0x17
        /*010a*/ 	.short	(.L_43 - .L_42)
.L_42:
        /*010c*/ 	.word	0x00000000
        /*0110*/ 	.short	0x0008
        /*0112*/ 	.short	0x0020
        /*0114*/ 	.byte	0x00, 0xf0, 0x11, 0x00


	//----- nvinfo : EIATTR_KPARAM_INFO
	.align		4
.L_43:
        /*0118*/ 	.byte	0x04, 0x17
        /*011a*/ 	.short	(.L_45 - .L_44)
.L_44:
        /*011c*/ 	.word	0x00000000
        /*0120*/ 	.short	0x0007
        /*0122*/ 	.short	0x001c
        /*0124*/ 	.byte	0x00, 0xf0, 0x11, 0x00


	//----- nvinfo : EIATTR_KPARAM_INFO
	.align		4
.L_45:
        /*0128*/ 	.byte	0x04, 0x17
        /*012a*/ 	.short	(.L_47 - .L_46)
.L_46:
        /*012c*/ 	.word	0x00000000
        /*0130*/ 	.short	0x0006
        /*0132*/ 	.short	0x0018
        /*0134*/ 	.byte	0x00, 0xf0, 0x11, 0x00


	//----- nvinfo : EIATTR_KPARAM_INFO
	.align		4
.L_47:
        /*0138*/ 	.byte	0x04, 0x17
        /*013a*/ 	.short	(.L_49 - .L_48)
.L_48:
        /*013c*/ 	.word	0x00000000
        /*0140*/ 	.short	0x0005
        /*0142*/ 	.short	0x0014
        /*0144*/ 	.byte	0x00, 0xf0, 0x11, 0x00


	//----- nvinfo : EIATTR_KPARAM_INFO
	.align		4
.L_49:
        /*0148*/ 	.byte	0x04, 0x17
        /*014a*/ 	.short	(.L_51 - .L_50)
.L_50:
        /*014c*/ 	.word	0x00000000
        /*0150*/ 	.short	0x0004
        /*0152*/ 	.short	0x0010
        /*0154*/ 	.byte	0x00, 0xf0, 0x11, 0x00


	//----- nvinfo : EIATTR_KPARAM_INFO
	.align		4
.L_51:
        /*0158*/ 	.byte	0x04, 0x17
        /*015a*/ 	.short	(.L_53 - .L_52)
.L_52:
        /*015c*/ 	.word	0x00000000
        /*0160*/ 	.short	0x0003
        /*0162*/ 	.short	0x000c
        /*0164*/ 	.byte	0x00, 0xf0, 0x11, 0x00


	//----- nvinfo : EIATTR_KPARAM_INFO
	.align		4
.L_53:
        /*0168*/ 	.byte	0x04, 0x17
        /*016a*/ 	.short	(.L_55 - .L_54)
.L_54:
        /*016c*/ 	.word	0x00000000
        /*0170*/ 	.short	0x0002
        /*0172*/ 	.short	0x0008
        /*0174*/ 	.byte	0x00, 0xf0, 0x11, 0x00


	//----- nvinfo : EIATTR_KPARAM_INFO
	.align		4
.L_55:
        /*0178*/ 	.byte	0x04, 0x17
        /*017a*/ 	.short	(.L_57 - .L_56)
.L_56:
        /*017c*/ 	.word	0x00000000
        /*0180*/ 	.short	0x0001
        /*0182*/ 	.short	0x0004
        /*0184*/ 	.byte	0x00, 0xf0, 0x11, 0x00


	//----- nvinfo : EIATTR_KPARAM_INFO
	.align		4
.L_57:
        /*0188*/ 	.byte	0x04, 0x17
        /*018a*/ 	.short	(.L_59 - .L_58)
.L_58:
        /*018c*/ 	.word	0x00000000
        /*0190*/ 	.short	0x0000
        /*0192*/ 	.short	0x0000
        /*0194*/ 	.byte	0x00, 0xf0, 0x11, 0x00


	//----- nvinfo : EIATTR_SPARSE_MMA_MASK
	.align		4
.L_59:
        /*0198*/ 	.byte	0x03, 0x50
        /*019a*/ 	.short	0x0000


	//----- nvinfo : EIATTR_MAXREG_COUNT
	.align		4
        /*019c*/ 	.byte	0x03, 0x1b
        /*019e*/ 	.short	0x00ff


	//----- nvinfo : EIATTR_MERCURY_ISA_VERSION
	.align		4
        /*01a0*/ 	.byte	0x03, 0x5f
        /*01a2*/ 	.short	0x0101


	//----- nvinfo : EIATTR_VRC_CTA_INIT_COUNT
	.align		4
        /*01a4*/ 	.byte	0x02, 0x4a
	.zero		1
	.zero		1


	//----- nvinfo : EIATTR_EXIT_INSTR_OFFSETS
	.align		4
        /*01a8*/ 	.byte	0x04, 0x1c
        /*01aa*/ 	.short	(.L_61 - .L_60)


	//   ....[0]....
.L_60:
        /*01ac*/ 	.word	0x000000c0


	//   ....[1]....
        /*01b0*/ 	.word	0x00001e50


	//----- nvinfo : EIATTR_INDIRECT_BRANCH_TARGETS
	.align		4
.L_61:
        /*01b4*/ 	.byte	0x04, 0x34
        /*01b6*/ 	.short	(.L_63 - .L_62)


	//   ....[0]....
.L_62:
        /*01b8*/ 	.word	.L_x_65@srel
        /*01bc*/ 	.short	0x0
        /*01be*/ 	.short	0x0
        /*01c0*/ 	.word	0x3
        /*01c4*/ 	.word	.L_x_47@srel
        /*01c8*/ 	.word	.L_x_67@srel
        /*01cc*/ 	.word	.L_x_68@srel


	//----- nvinfo : EIATTR_CRS_STACK_SIZE
	.align		4
.L_63:
        /*01d0*/ 	.byte	0x04, 0x1e
        /*01d2*/ 	.short	(.L_65 - .L_64)
.L_64:
        /*01d4*/ 	.word	0x00000000


	//----- nvinfo : EIATTR_CBANK_PARAM_SIZE
	.align		4
.L_65:
        /*01d8*/ 	.byte	0x03, 0x19
        /*01da*/ 	.short	0x0070


	//----- nvinfo : EIATTR_PARAM_CBANK
	.align		4
        /*01dc*/ 	.byte	0x04, 0x0a
        /*01de*/ 	.short	(.L_67 - .L_66)
	.align		4
.L_66:
        /*01e0*/ 	.word	index@(.nv.constant0._Z19ReplaceAdjustKerneliiffffffffffffffffffiifPKfPf)
        /*01e4*/ 	.short	0x0380
        /*01e6*/ 	.short	0x0070


	//----- nvinfo : EIATTR_SW_WAR
	.align		4
.L_67:
        /*01e8*/ 	.byte	0x04, 0x36
        /*01ea*/ 	.short	(.L_69 - .L_68)
.L_68:
        /*01ec*/ 	.word	0x00000008
.L_69:


//--------------------- .nv.callgraph             --------------------------
	.section	.nv.callgraph,"",@"SHT_CUDA_CALLGRAPH"
	.align	4
	.sectionentsize	8
	.align		4
        /*0000*/ 	.word	0x00000000
	.align		4
        /*0004*/ 	.word	0xffffffff
	.align		4
        /*0008*/ 	.word	0x00000000
	.align		4
        /*000c*/ 	.word	0xfffffffe
	.align		4
        /*0010*/ 	.word	0x00000000
	.align		4
        /*0014*/ 	.word	0xfffffffd
	.align		4
        /*0018*/ 	.word	0x00000000
	.align		4
        /*001c*/ 	.word	0xfffffffc


//--------------------- .nv.constant2._Z19ReplaceAdjustKerneliiffffffffffffffffffiifPKfPf --------------------------
	.section	.nv.constant2._Z19ReplaceAdjustKerneliiffffffffffffffffffiifPKfPf,"a",@progbits
	.sectionflags	@""
	.align	4
.nv.constant2._Z19ReplaceAdjustKerneliiffffffffffffffffffiifPKfPf:
        /*0000*/ 	.byte	0x80, 0x1c, 0x00, 0x00, 0x60, 0x1b, 0x00, 0x00, 0x10, 0x1b, 0x00, 0x00


//--------------------- .text._Z19ReplaceAdjustKerneliiffffffffffffffffffiifPKfPf --------------------------
	.section	.text._Z19ReplaceAdjustKerneliiffffffffffffffffffiifPKfPf,"ax",@progbits
	.align	128
        .global         _Z19ReplaceAdjustKerneliiffffffffffffffffffiifPKfPf
        .type           _Z19ReplaceAdjustKerneliiffffffffffffffffffiifPKfPf,@function
        .size           _Z19ReplaceAdjustKerneliiffffffffffffffffffiifPKfPf,(.L_x_69 - _Z19ReplaceAdjustKerneliiffffffffffffffffffiifPKfPf)
        .other          _Z19ReplaceAdjustKerneliiffffffffffffffffffiifPKfPf,@"STO_CUDA_ENTRY STV_DEFAULT"
_Z19ReplaceAdjustKerneliiffffffffffffffffffiifPKfPf:
.text._Z19ReplaceAdjustKerneliiffffffffffffffffffiifPKfPf:
[----:B------:R-:W-:Y:S01]  /*0000*/  LDC R1, c[0x0][0x37c] ;  /* 0x0000df00ff017b82 */ /* 0x000fe20000000800 */
[----:B------:R-:W0:Y:S07]  /*0010*/  S2R R2, SR_TID.Y ;  /* 0x0000000000027919 */ /* 0x000e2e0000002200 */
[----:B------:R-:W1:Y:S01]  /*0020*/  LDC R0, c[0x0][0x360] ;  /* 0x0000d800ff007b82 */ /* 0x000e620000000800 */
[----:B------:R-:W2:Y:S01]  /*0030*/  LDCU.64 UR6, c[0x0][0x380] ;  /* 0x00007000ff0677ac */ /* 0x000ea20008000a00 */
[----:B------:R-:W1:Y:S06]  /*0040*/  S2R R5, SR_TID.X ;  /* 0x0000000000057919 */ /* 0x000e6c0000002100 */
[----:B------:R-:W0:Y:S08]  /*0050*/  S2UR UR5, SR_CTAID.Y ;  /* 0x00000000000579c3 */ /* 0x000e300000002600 */
[----:B------:R-:W0:Y:S08]  /*0060*/  LDC R3, c[0x0][0x364] ;  /* 0x0000d900ff037b82 */ /* 0x000e300000000800 */
[----:B------:R-:W1:Y:S01]  /*0070*/  S2UR UR4, SR_CTAID.X ;  /* 0x00000000000479c3 */ /* 0x000e620000002500 */
[----:B0-----:R-:W-:-:S05]  /*0080*/  IMAD R3, R3, UR5, R2 ;  /* 0x0000000503037c24 */ /* 0x001fca000f8e0202 */
[----:B--2---:R-:W-:Y:S01]  /*0090*/  ISETP.GE.AND P0, PT, R3, UR7, PT ;  /* 0x0000000703007c0c */ /* 0x004fe2000bf06270 */
[----:B-1----:R-:W-:-:S05]  /*00a0*/  IMAD R0, R0, UR4, R5 ;  /* 0x0000000400007c24 */ /* 0x002fca000f8e0205 */
[----:B------:R-:W-:-:S13]  /*00b0*/  ISETP.GE.OR P0, PT, R0, UR6, P0 ;  /* 0x0000000600007c0c */ /* 0x000fda0008706670 */
[----:B------:R-:W-:Y:S05]  /*00c0*/  @P0 EXIT ;  /* 0x000000000000094d */ /* 0x000fea0003800000 */
[----:B------:R-:W0:Y:S01]  /*00d0*/  LDC.64 R4, c[0x0][0x3e0] ;  /* 0x0000f800ff047b82 */ /* 0x000e220000000a00 */
[----:B------:R-:W1:Y:S01]  /*00e0*/  LDCU.64 UR4, c[0x0][0x358] ;  /* 0x00006b00ff0477ac */ /* 0x000e620008000a00 */
[----:B------:R-:W-:-:S05]  /*00f0*/  IMAD R9, R3, UR6, R0 ;  /* 0x0000000603097c24 */ /* 0x000fca000f8e0200 */
[----:B------:R-:W-:-:S05]  /*0100*/  SHF.L.U32 R9, R9, 0x2, RZ ;  /* 0x0000000209097819 */ /* 0x000fca00000006ff */
[----:B0-----:R-:W-:-:S05]  /*0110*/  IMAD.WIDE R4, R9, 0x4, R4 ;  /* 0x0000000409047825 */ /* 0x001fca00078e0204 */
[----:B-1----:R-:W2:Y:S04]  /*0120*/  LDG.E R8, desc[UR4][R4.64] ;  /* 0x0000000404087981 */ /* 0x002ea8000c1e1900 */
[----:B------:R-:W2:Y:S04]  /*0130*/  LDG.E R12, desc[UR4][R4.64+0x4] ;  /* 0x00000404040c7981 */ /* 0x000ea8000c1e1900 */
[----:B------:R-:W2:Y:S01]  /*0140*/  LDG.E R11, desc[UR4][R4.64+0x8] ;  /* 0x00000804040b7981 */ /* 0x000ea2000c1e1900 */
[----:B------:R-:W-:Y:S01]  /*0150*/  BSSY.RECONVERGENT B2, `(.L_x_0) ;  /* 0x0000012000027945 */ /* 0x000fe20003800200 */
[----:B--2---:R-:W-:-:S02]  /*0160*/  FMNMX3 R7, R8, R12, R11, !PT ;  /* 0x0000000c08077276 */ /* 0x004fc4000780000b */
[----:B------:R-:W-:Y:S02]  /*0170*/  FMNMX3 R0, R8, R12, R11, PT ;  /* 0x0000000c08007276 */ /* 0x000fe4000380000b */
[----:B------:R-:W0:Y:S01]  /*0180*/  MUFU.RCP R2, R7 ;  /* 0x0000000700027308 */ /* 0x000e220000001000 */
[----:B------:R-:W-:Y:S02]  /*0190*/  FSETP.NEU.AND P2, PT, R7, RZ, PT ;  /* 0x000000ff0700720b */ /* 0x000fe40003f4d000 */
[----:B------:R-:W-:-:S05]  /*01a0*/  FADD R0, -R0, R7 ;  /* 0x0000000700007221 */ /* 0x000fca0000000100 */
[----:B------:R-:W1:Y:S01]  /*01b0*/  FCHK P0, R0, R7 ;  /* 0x0000000700007302 */ /* 0x000e620000000000 */
[----:B0-----:R-:W-:-:S04]  /*01c0*/  FFMA R3, -R7, R2, 1 ;  /* 0x3f80000007037423 */ /* 0x001fc80000000102 */
[----:B------:R-:W-:-:S04]  /*01d0*/  FFMA R3, R2, R3, R2 ;  /* 0x0000000302037223 */ /* 0x000fc80000000002 */
[----:B------:R-:W-:-:S04]  /*01e0*/  FFMA R2, R0, R3, RZ ;  /* 0x0000000300027223 */ /* 0x000fc800000000ff */
[----:B------:R-:W-:-:S04]  /*01f0*/  FFMA R6, -R7, R2, R0 ;  /* 0x0000000207067223 */ /* 0x000fc80000000100 */
[----:B------:R-:W-:Y:S01]  /*0200*/  FFMA R6, R3, R6, R2 ;  /* 0x0000000603067223 */ /* 0x000fe20000000002 */
[----:B-1----:R-:W-:Y:S06]  /*0210*/  @!P0 BRA `(.L_x_1) ;  /* 0x0000000000148947 */ /* 0x002fec0003800000 */
[----:B------:R-:W-:Y:S01]  /*0220*/  IMAD.MOV.U32 R2, RZ, RZ, R0 ;  /* 0x000000ffff027224 */ /* 0x000fe200078e0000 */
[----:B------:R-:W-:Y:S02]  /*0230*/  MOV R3, R7 ;  /* 0x0000000700037202 */ /* 0x000fe40000000f00 */
[----:B------:R-:W-:-:S07]  /*0240*/  MOV R20, 0x260 ;  /* 0x0000026000147802 */ /* 0x000fce0000000f00 */
[----:B------:R-:W-:Y:S05]  /*0250*/  CALL.REL.NOINC `($__internal_0_$__cuda_sm3x_div_rn_noftz_f32_slowpath) ;  /* 0x0000001c00007944 */ /* 0x000fea0003c00000 */
[----:B------:R-:W-:-:S07]  /*0260*/  IMAD.MOV.U32 R6, RZ, RZ, R18 ;  /* 0x000000ffff067224 */ /* 0x000fce00078e0012 */
.L_x_1:
[----:B------:R-:W-:Y:S05]  /*0270*/  BSYNC.RECONVERGENT B2 ;  /* 0x0000000000027941 */ /* 0x000fea0003800200 */
.L_x_0:
[----:B------:R-:W-:Y:S01]  /*0280*/  FSETP.NEU.AND P0, PT, R0, RZ, PT ;  /* 0x000000ff0000720b */ /* 0x000fe20003f0d000 */
[----:B------:R-:W-:Y:S01]  /*0290*/  BSSY.RECONVERGENT B2, `(.L_x_2) ;  /* 0x000003c000027945 */ /* 0x000fe20003800200 */
[----:B------:R-:W-:Y:S01]  /*02a0*/  HFMA2 R2, -RZ, RZ, 0, 0 ;  /* 0x00000000ff027431 */ /* 0x000fe200000001ff */
[----:B------:R-:W-:-:S10]  /*02b0*/  FSEL R6, R6, RZ, P2 ;  /* 0x000000ff06067208 */ /* 0x000fd40001000000 */
[----:B------:R-:W-:Y:S05]  /*02c0*/  @!P0 BRA `(.L_x_3) ;  /* 0x0000000000e08947 */ /* 0x000fea0003800000 */
[----:B------:R-:W-:-:S13]  /*02d0*/  FSETP.NEU.AND P0, PT, R8, R7, PT ;  /* 0x000000070800720b */ /* 0x000fda0003f0d000 */
[----:B------:R-:W-:Y:S05]  /*02e0*/  @P0 BRA `(.L_x_4) ;  /* 0x0000000000440947 */ /* 0x000fea0003800000 */
[----:B------:R-:W0:Y:S01]  /*02f0*/  MUFU.RCP R3, R0 ;  /* 0x0000000000037308 */ /* 0x000e220000001000 */
[----:B------:R-:W-:Y:S01]  /*0300*/  FADD R2, R12, -R11 ;  /* 0x8000000b0c027221 */ /* 0x000fe20000000000 */
[----:B------:R-:W-:Y:S06]  /*0310*/  BSSY.RECONVERGENT B3, `(.L_x_5) ;  /* 0x000000c000037945 */ /* 0x000fec0003800200 */
        /* <DEDUP_REMOVED lines=8> */
[----:B------:R-:W-:-:S07]  /*03a0*/  MOV R20, 0x3c0 ;  /* 0x000003c000147802 */ /* 0x000fce0000000f00 */
[----:B------:R-:W-:Y:S05]  /*03b0*/  CALL.REL.NOINC `($__internal_0_$__cuda_sm3x_div_rn_noftz_f32_slowpath) ;  /* 0x0000001800a87944 */ /* 0x000fea0003c00000 */
[----:B------:R-:W-:-:S07]  /*03c0*/  MOV R3, R18 ;  /* 0x0000001200037202 */ /* 0x000fce0000000f00 */
.L_x_6:
[----:B------:R-:W-:Y:S05]  /*03d0*/  BSYNC.RECONVERGENT B3 ;  /* 0x0000000000037941 */ /* 0x000fea0003800200 */
.L_x_5:
[----:B------:R-:W-:Y:S01]  /*03e0*/  IMAD.MOV.U32 R2, RZ, RZ, R3 ;  /* 0x000000ffff027224 */ /* 0x000fe200078e0003 */
[----:B------:R-:W-:Y:S06]  /*03f0*/  BRA `(.L_x_3) ;  /* 0x0000000000947947 */ /* 0x000fec0003800000 */
.L_x_4:
[----:B------:R-:W-:-:S13]  /*0400*/  FSETP.NEU.AND P0, PT, R12, R7, PT ;  /* 0x000000070c00720b */ /* 0x000fda0003f0d000 */
[----:B------:R-:W-:Y:S05]  /*0410*/  @P0 BRA `(.L_x_7) ;  /* 0x0000000000480947 */ /* 0x000fea0003800000 */
[----:B------:R-:W0:Y:S01]  /*0420*/  MUFU.RCP R3, R0 ;  /* 0x0000000000037308 */ /* 0x000e220000001000 */
[----:B------:R-:W-:Y:S01]  /*0430*/  FADD R13, -R8, R11 ;  /* 0x0000000b080d7221 */ /* 0x000fe20000000100 */
        /* <DEDUP_REMOVED lines=8> */
[----:B------:R-:W-:Y:S01]  /*04c0*/  MOV R2, R13 ;  /* 0x0000000d00027202 */ /* 0x000fe20000000f00 */
[----:B------:R-:W-:Y:S01]  /*04d0*/  IMAD.MOV.U32 R3, RZ, RZ, R0 ;  /* 0x000000ffff037224 */ /* 0x000fe200078e0000 */
[----:B------:R-:W-:-:S07]  /*04e0*/  MOV R20, 0x500 ;  /* 0x0000050000147802 */ /* 0x000fce0000000f00 */
[----:B------:R-:W-:Y:S05]  /*04f0*/  CALL.REL.NOINC `($__internal_0_$__cuda_sm3x_div_rn_noftz_f32_slowpath) ;  /* 0x0000001800587944 */ /* 0x000fea0003c00000 */
[----:B------:R-:W-:-:S07]  /*0500*/  MOV R2, R18 ;  /* 0x0000001200027202 */ /* 0x000fce0000000f00 */
.L_x_9:
[----:B------:R-:W-:Y:S05]  /*0510*/  BSYNC.RECONVERGENT B3 ;  /* 0x0000000000037941 */ /* 0x000fea0003800200 */
.L_x_8:
[----:B------:R-:W-:Y:S01]  /*0520*/  FADD R2, R2, 2 ;  /* 0x4000000002027421 */ /* 0x000fe20000000000 */
[----:B------:R-:W-:Y:S06]  /*0530*/  BRA `(.L_x_3) ;  /* 0x0000000000447947 */ /* 0x000fec0003800000 */
.L_x_7:
        /* <DEDUP_REMOVED lines=15> */
.L_x_11:
[----:B------:R-:W-:Y:S05]  /*0630*/  BSYNC.RECONVERGENT B3 ;  /* 0x0000000000037941 */ /* 0x000fea0003800200 */
.L_x_10:
[----:B------:R-:W-:-:S07]  /*0640*/  FADD R2, R2, 4 ;  /* 0x4080000002027421 */ /* 0x000fce0000000000 */
.L_x_3:
[----:B------:R-:W-:Y:S05]  /*0650*/  BSYNC.RECONVERGENT B2 ;  /* 0x0000000000027941 */ /* 0x000fea0003800200 */
.L_x_2:
[----:B------:R-:W-:Y:S01]  /*0660*/  FMUL R2, R2, 0.16666667163372039795 ;  /* 0x3e2aaaab02027820 */ /* 0x000fe20000400000 */
[----:B------:R-:W0:Y:S01]  /*0670*/  LDC.64 R16, c[0x0][0x388] ;  /* 0x0000e200ff107b82 */ /* 0x000e220000000a00 */
[----:B------:R-:W-:Y:S01]  /*0680*/  BSSY.RECONVERGENT B2, `(.L_x_12) ;  /* 0x000006c000027945 */ /* 0x000fe20003800200 */
[----:B------:R-:W-:Y:S02]  /*0690*/  HFMA2 R10, -RZ, RZ, 1.875, 0 ;  /* 0x3f800000ff0a7431 */ /* 0x000fe400000001ff */
[----:B------:R-:W-:-:S13]  /*06a0*/  FSETP.GEU.AND P0, PT, R2, RZ, PT ;  /* 0x000000ff0200720b */ /* 0x000fda0003f0e000 */
[----:B------:R-:W-:-:S04]  /*06b0*/  @!P0 FADD R2, R2, 1 ;  /* 0x3f80000002028421 */ /* 0x000fc80000000000 */
[----:B------:R-:W-:Y:S01]  /*06c0*/  FMUL R15, R2, 360 ;  /* 0x43b40000020f7820 */ /* 0x000fe20000400000 */
[----:B0-----:R-:W-:-:S04]  /*06d0*/  FSETP.GEU.AND P1, PT, R17, R16, PT ;  /* 0x000000101100720b */ /* 0x001fc80003f2e000 */
[----:B------:R-:W-:-:S04]  /*06e0*/  FSETP.GE.AND P0, PT, R15, R16, PT ;  /* 0x000000100f00720b */ /* 0x000fc80003f06000 */
[----:B------:R-:W-:-:S13]  /*06f0*/  FSETP.LE.OR P0, PT, R15, R17, P0 ;  /* 0x000000110f00720b */ /* 0x000fda0000703400 */
[----:B------:R-:W-:Y:S05]  /*0700*/  @P0 BRA !P1, `(.L_x_13) ;  /* 0x00000004008c0947 */ /* 0x000fea0004800000 */
[C---:B------:R-:W-:Y:S02]  /*0710*/  FSETP.GTU.AND P0, PT, R15.reuse, R17, PT ;  /* 0x000000110f00720b */ /* 0x040fe40003f0c000 */
[----:B------:R-:W-:-:S13]  /*0720*/  FSETP.GE.AND P1, PT, R15, R16, PT ;  /* 0x000000100f00720b */ /* 0x000fda0003f26000 */
[----:B------:R-:W-:Y:S05]  /*0730*/  @!P0 BRA P1, `(.L_x_13) ;  /* 0x0000000400808947 */ /* 0x000fea0000800000 */
[----:B------:R-:W0:Y:S01]  /*0740*/  LDC R17, c[0x0][0x390] ;  /* 0x0000e400ff117b82 */ /* 0x000e220000000800 */
[----:B------:R-:W-:Y:S04]  /*0750*/  BSSY.RECONVERGENT B3, `(.L_x_14) ;  /* 0x000002e000037945 */ /* 0x000fe80003800200 */
[----:B------:R-:W-:Y:S01]  /*0760*/  BSSY.RELIABLE B0, `(.L_x_15) ;  /* 0x0000011000007945 */ /* 0x000fe20003800100 */
[CC--:B0-----:R-:W-:Y:S02]  /*0770*/  FSETP.GE.AND P0, PT, R15.reuse, R17.reuse, PT ;  /* 0x000000110f00720b */ /* 0x0c1fe40003f06000 */
[----:B------:R-:W-:Y:S02]  /*0780*/  FSETP.GEU.AND P2, PT, R16, R17, PT ;  /* 0x000000111000720b */ /* 0x000fe40003f4e000 */
[----:B------:R-:W-:-:S04]  /*0790*/  FSETP.LE.OR P0, PT, R15, R16, P0 ;  /* 0x000000100f00720b */ /* 0x000fc80000703400 */
[----:B------:R-:W-:-:S13]  /*07a0*/  FSETP.LT.AND P0, PT, R16, R17, P0 ;  /* 0x000000111000720b */ /* 0x000fda0000701000 */
[----:B------:R-:W-:Y:S05]  /*07b0*/  @P0 BRA `(.L_x_16) ;  /* 0x0000000000140947 */ /* 0x000fea0003800000 */
[----:B------:R-:W-:Y:S01]  /*07c0*/  FSETP.GTU.AND P1, PT, R15, R16, PT ;  /* 0x000000100f00720b */ /* 0x000fe20003f2c000 */
[----:B------:R-:W-:-:S03]  /*07d0*/  IMAD.MOV.U32 R10, RZ, RZ, RZ ;  /* 0x000000ffff0a7224 */ /* 0x000fc600078e00ff */
[----:B------:R-:W-:-:S13]  /*07e0*/  FSETP.LTU.OR P1, PT, R15, R17, P1 ;  /* 0x000000110f00720b */ /* 0x000fda0000f29400 */
[----:B------:R-:W-:Y:S05]  /*07f0*/  @P1 BREAK.RELIABLE B0 ;  /* 0x0000000000001942 */ /* 0x000fea0003800100 */
[----:B------:R-:W-:Y:S05]  /*0800*/  @P1 BRA `(.L_x_17) ;  /* 0x0000000000881947 */ /* 0x000fea0003800000 */
.L_x_16:
[----:B------:R-:W-:Y:S01]  /*0810*/  FADD R3, R17, 360 ;  /* 0x43b4000011037421 */ /* 0x000fe20000000000 */
[----:B------:R-:W-:-:S04]  /*0820*/  MOV R10, 0x3f800000 ;  /* 0x3f800000000a7802 */ /* 0x000fc80000000f00 */
[----:B------:R-:W-:-:S04]  /*0830*/  FSETP.NEU.AND P1, PT, R3, R16, PT ;  /* 0x000000100300720b */ /* 0x000fc80003f2d000 */
[----:B------:R-:W-:-:S13]  /*0840*/  FSETP.EQ.OR P1, PT, R16, R17, !P1 ;  /* 0x000000111000720b */ /* 0x000fda0004f22400 */
[----:B------:R-:W-:Y:S05]  /*0850*/  @P1 BREAK.RELIABLE B0 ;  /* 0x0000000000001942 */ /* 0x000fea0003800100 */
[----:B------:R-:W-:Y:S05]  /*0860*/  @P1 BRA `(.L_x_17) ;  /* 0x0000000000701947 */ /* 0x000fea0003800000 */
[----:B------:R-:W-:Y:S05]  /*0870*/  BSYNC.RELIABLE B0 ;  /* 0x0000000000007941 */ /* 0x000fea0003800100 */
.L_x_15:
[----:B------:R-:W-:Y:S04]  /*0880*/  BSSY.RELIABLE B0, `(.L_x_18) ;  /* 0x0000007000007945 */ /* 0x000fe80003800100 */
[----:B------:R-:W-:Y:S05]  /*0890*/  @P0 BRA `(.L_x_19) ;  /* 0x0000000000140947 */ /* 0x000fea0003800000 */
[----:B------:R-:W-:Y:S01]  /*08a0*/  FSETP.GTU.AND P0, PT, R15, R16, PT ;  /* 0x000000100f00720b */ /* 0x000fe20003f0c000 */
[----:B------:R-:W-:-:S03]  /*08b0*/  IMAD.MOV.U32 R10, RZ, RZ, RZ ;  /* 0x000000ffff0a7224 */ /* 0x000fc600078e00ff */
[----:B------:R-:W-:-:S13]  /*08c0*/  FSETP.LTU.OR P0, PT, R15, R17, P0 ;  /* 0x000000110f00720b */ /* 0x000fda0000709400 */
[----:B------:R-:W-:Y:S05]  /*08d0*/  @P0 BREAK.RELIABLE B0 ;  /* 0x0000000000000942 */ /* 0x000fea0003800100 */
[----:B------:R-:W-:Y:S05]  /*08e0*/  @P0 BRA `(.L_x_17) ;  /* 0x0000000000500947 */ /* 0x000fea0003800000 */
.L_x_19:
[----:B------:R-:W-:Y:S05]  /*08f0*/  BSYNC.RELIABLE B0 ;  /* 0x0000000000007941 */ /* 0x000fea0003800100 */
.L_x_18:
[----:B------:R-:W-:Y:S01]  /*0900*/  @!P2 FADD R16, R16, 360 ;  /* 0x43b400001010a421 */ /* 0x000fe20000000000 */
[C---:B------:R-:W-:Y:S01]  /*0910*/  FADD R0, R15.reuse, 360 ;  /* 0x43b400000f007421 */ /* 0x040fe20000000000 */
[----:B------:R-:W-:Y:S01]  /*0920*/  FSETP.GEU.AND P0, PT, R15, R17, PT ;  /* 0x000000110f00720b */ /* 0x000fe20003f0e000 */
[----:B------:R-:W-:Y:S01]  /*0930*/  BSSY.RECONVERGENT B4, `(.L_x_17) ;  /* 0x000000f000047945 */ /* 0x000fe20003800200 */
[--C-:B------:R-:W-:Y:S02]  /*0940*/  FADD R3, R16, -R17.reuse ;  /* 0x8000001110037221 */ /* 0x100fe40000000000 */
[----:B------:R-:W-:Y:S02]  /*0950*/  FSEL R0, R0, R15, !P0 ;  /* 0x0000000f00007208 */ /* 0x000fe40004000000 */
[----:B------:R-:W0:Y:S03]  /*0960*/  MUFU.RCP R10, R3 ;  /* 0x00000003000a7308 */ /* 0x000e260000001000 */
[----:B------:R-:W-:-:S05]  /*0970*/  FADD R2, R0, -R17 ;  /* 0x8000001100027221 */ /* 0x000fca0000000000 */
[----:B------:R-:W1:Y:S01]  /*0980*/  FCHK P0, R2, R3 ;  /* 0x0000000302007302 */ /* 0x000e620000000000 */
[----:B0-----:R-:W-:-:S04]  /*0990*/  FFMA R13, -R3, R10, 1 ;  /* 0x3f800000030d7423 */ /* 0x001fc8000000010a */
[----:B------:R-:W-:-:S04]  /*09a0*/  FFMA R13, R10, R13, R10 ;  /* 0x0000000d0a0d7223 */ /* 0x000fc8000000000a */
[----:B------:R-:W-:-:S04]  /*09b0*/  FFMA R0, R2, R13, RZ ;  /* 0x0000000d02007223 */ /* 0x000fc800000000ff */
[----:B------:R-:W-:-:S04]  /*09c0*/  FFMA R10, -R3, R0, R2 ;  /* 0x00000000030a7223 */ /* 0x000fc80000000102 */
[----:B------:R-:W-:Y:S01]  /*09d0*/  FFMA R10, R13, R10, R0 ;  /* 0x0000000a0d0a7223 */ /* 0x000fe20000000000 */
[----:B-1----:R-:W-:Y:S06]  /*09e0*/  @!P0 BRA `(.L_x_20) ;  /* 0x00000000000c8947 */ /* 0x002fec0003800000 */
[----:B------:R-:W-:-:S07]  /*09f0*/  MOV R20, 0xa10 ;  /* 0x00000a1000147802 */ /* 0x000fce0000000f00 */
[----:B------:R-:W-:Y:S05]  /*0a00*/  CALL.REL.NOINC `($__internal_0_$__cuda_sm3x_div_rn_noftz_f32_slowpath) ;  /* 0x0000001400147944 */ /* 0x000fea0003c00000 */
[----:B------:R-:W-:-:S07]  /*0a10*/  MOV R10, R18 ;  /* 0x00000012000a7202 */ /* 0x000fce0000000f00 */
.L_x_20:
[----:B------:R-:W-:Y:S05]  /*0a20*/  BSYNC.RECONVERGENT B4 ;  /* 0x0000000000047941 */ /* 0x000fea0003800200 */
.L_x_17:
[----:B------:R-:W-:Y:S05]  /*0a30*/  BSYNC.RECONVERGENT B3 ;  /* 0x0000000000037941 */ /* 0x000fea0003800200 */
.L_x_14:
[----:B------:R-:W0:Y:S01]  /*0a40*/  LDC R2, c[0x0][0x38c] ;  /* 0x0000e300ff027b82 */ /* 0x000e220000000800 */
[----:B------:R-:W-:Y:S04]  /*0a50*/  BSSY.RECONVERGENT B3, `(.L_x_21) ;  /* 0x000002d000037945 */ /* 0x000fe80003800200 */
[----:B------:R-:W-:Y:S03]  /*0a60*/  BSSY.RELIABLE B0, `(.L_x_22) ;  /* 0x0000017000007945 */ /* 0x000fe60003800100 */
[----:B------:R-:W1:Y:S01]  /*0a70*/  LDC R14, c[0x0][0x394] ;  /* 0x0000e500ff0e7b82 */ /* 0x000e620000000800 */
[-C--:B0-----:R-:W-:Y:S02]  /*0a80*/  FSETP.GE.AND P0, PT, R15, R2.reuse, PT ;  /* 0x000000020f00720b */ /* 0x081fe40003f06000 */
[----:B-1----:R-:W-:-:S02]  /*0a90*/  FSETP.GEU.AND P1, PT, R14, R2, PT ;  /* 0x000000020e00720b */ /* 0x002fc40003f2e000 */
[----:B------:R-:W-:Y:S02]  /*0aa0*/  FSETP.LE.OR P0, PT, R15, R14, P0 ;  /* 0x0000000e0f00720b */ /* 0x000fe40000703400 */
[----:B------:R-:W-:-:S11]  /*0ab0*/  FSETP.GEU.AND P2, PT, R14, R2, PT ;  /* 0x000000020e00720b */ /* 0x000fd60003f4e000 */
[----:B------:R-:W-:Y:S05]  /*0ac0*/  @P0 BRA !P1, `(.L_x_23) ;  /* 0x0000000000180947 */ /* 0x000fea0004800000 */
[----:B------:R-:W-:Y:S01]  /*0ad0*/  FSETP.GTU.AND P1, PT, R15, R14, PT ;  /* 0x0000000e0f00720b */ /* 0x000fe20003f2c000 */
[----:B------:R-:W-:-:S03]  /*0ae0*/  IMAD.MOV.U32 R3, RZ, RZ, RZ ;  /* 0x000000ffff037224 */ /* 0x000fc600078e00ff */
[----:B------:R-:W-:-:S13]  /*0af0*/  FSETP.LTU.OR P1, PT, R15, R2, P1 ;  /* 0x000000020f00720b */ /* 0x000fda0000f29400 */
[----:B------:R-:W-:Y:S05]  /*0b00*/  @P1 BREAK.RELIABLE B0 ;  /* 0x0000000000001942 */ /* 0x000fea0003800100 */
[----:B------:R-:W-:Y:S05]  /*0b10*/  @P1 BRA `(.L_x_24) ;  /* 0x0000000000801947 */ /* 0x000fea0003800000 */
[----:B------:R-:W-:Y:S05]  /*0b20*/  @P2 BRA `(.L_x_25) ;  /* 0x0000000000042947 */ /* 0x000fea0003800000 */
.L_x_23:
[----:B------:R-:W-:Y:S05]  /*0b30*/  @P0 BRA `(.L_x_26) ;  /* 0x0000000000140947 */ /* 0x000fea0003800000 */
.L_x_25:
[----:B------:R-:W-:Y:S01]  /*0b40*/  FSETP.GTU.AND P0, PT, R15, R14, PT ;  /* 0x0000000e0f00720b */ /* 0x000fe20003f0c000 */
[----:B------:R-:W-:-:S03]  /*0b50*/  HFMA2 R3, -RZ, RZ, 0, 0 ;  /* 0x00000000ff037431 */ /* 0x000fc600000001ff */
[----:B------:R-:W-:-:S13]  /*0b60*/  FSETP.LTU.OR P0, PT, R15, R2, P0 ;  /* 0x000000020f00720b */ /* 0x000fda0000709400 */
[----:B------:R-:W-:Y:S05]  /*0b70*/  @P0 BREAK.RELIABLE B0 ;  /* 0x0000000000000942 */ /* 0x000fea0003800100 */
[----:B------:R-:W-:Y:S05]  /*0b80*/  @P0 BRA `(.L_x_24) ;  /* 0x0000000000640947 */ /* 0x000fea0003800000 */
.L_x_26:
[----:B------:R-:W-:Y:S01]  /*0b90*/  FSETP.NEU.AND P0, PT, R14, R2, PT ;  /* 0x000000020e00720b */ /* 0x000fe20003f0d000 */
[----:B------:R-:W-:-:S12]  /*0ba0*/  IMAD.MOV.U32 R3, RZ, RZ, 0x3f800000 ;  /* 0x3f800000ff037424 */ /* 0x000fd800078e00ff */
[----:B------:R-:W-:Y:S05]  /*0bb0*/  @!P0 BREAK.RELIABLE B0 ;  /* 0x0000000000008942 */ /* 0x000fea0003800100 */
[----:B------:R-:W-:Y:S05]  /*0bc0*/  @!P0 BRA `(.L_x_24) ;  /* 0x0000000000548947 */ /* 0x000fea0003800000 */
[----:B------:R-:W-:Y:S05]  /*0bd0*/  BSYNC.RELIABLE B0 ;  /* 0x0000000000007941 */ /* 0x000fea0003800100 */
.L_x_22:
[----:B------:R-:W-:Y:S01]  /*0be0*/  @!P2 FADD R14, R14, 360 ;  /* 0x43b400000e0ea421 */ /* 0x000fe20000000000 */
[C---:B------:R-:W-:Y:S01]  /*0bf0*/  FADD R16, R15.reuse, 360 ;  /* 0x43b400000f107421 */ /* 0x040fe20000000000 */
[----:B------:R-:W-:Y:S01]  /*0c00*/  FSETP.GEU.AND P0, PT, R15, R2, PT ;  /* 0x000000020f00720b */ /* 0x000fe20003f0e000 */
[----:B------:R-:W-:Y:S01]  /*0c10*/  BSSY.RECONVERGENT B4, `(.L_x_27) ;  /* 0x000000f000047945 */ /* 0x000fe20003800200 */
[----:B------:R-:W-:Y:S02]  /*0c20*/  FADD R3, R14, -R2 ;  /* 0x800000020e037221 */ /* 0x000fe40000000000 */
        /* <DEDUP_REMOVED lines=13> */
.L_x_28:
[----:B------:R-:W-:Y:S05]  /*0d00*/  BSYNC.RECONVERGENT B4 ;  /* 0x0000000000047941 */ /* 0x000fea0003800200 */
.L_x_27:
[----:B------:R-:W-:-:S07]  /*0d10*/  IMAD.MOV.U32 R3, RZ, RZ, R0 ;  /* 0x000000ffff037224 */ /* 0x000fce00078e0000 */
.L_x_24:
[----:B------:R-:W-:Y:S05]  /*0d20*/  BSYNC.RECONVERGENT B3 ;  /* 0x0000000000037941 */ /* 0x000fea0003800200 */
.L_x_21:
[----:B------:R-:W-:-:S07]  /*0d30*/  FMNMX R10, R3, R10, !PT ;  /* 0x0000000a030a7209 */ /* 0x000fce0007800000 */
.L_x_13:
[----:B------:R-:W-:Y:S05]  /*0d40*/  BSYNC.RECONVERGENT B2 ;  /* 0x0000000000027941 */ /* 0x000fea0003800200 */
.L_x_12:
[----:B------:R-:W-:Y:S05]  /*0d50*/  WARPSYNC.ALL ;  /* 0x0000000000007948 */ /* 0x000fea0003800000 */
[----:B------:R-:W0:Y:S01]  /*0d60*/  LDCU.64 UR6, c[0x0][0x3a8] ;  /* 0x00007500ff0677ac */ /* 0x000e220008000a00 */
[----:B------:R-:W1:Y:S01]  /*0d70*/  LDC R19, c[0x0][0x3b8] ;  /* 0x0000ee00ff137b82 */ /* 0x000e620000000800 */
[----:B------:R-:W-:Y:S01]  /*0d80*/  BSSY.RECONVERGENT B2, `(.L_x_29) ;  /* 0x0000030000027945 */ /* 0x000fe20003800200 */
[----:B------:R-:W-:Y:S01]  /*0d90*/  HFMA2 R13, -RZ, RZ, 1.875, 0 ;  /* 0x3f800000ff0d7431 */ /* 0x000fe200000001ff */
[C---:B0-----:R-:W-:Y:S02]  /*0da0*/  FSETP.GTU.AND P0, PT, R6.reuse, UR7, PT ;  /* 0x0000000706007c0b */ /* 0x041fe4000bf0c000 */
[----:B------:R-:W-:Y:S01]  /*0db0*/  FSETP.GE.AND P1, PT, R6, UR6, PT ;  /* 0x0000000606007c0b */ /* 0x000fe2000bf26000 */
[----:B-1----:R-:W-:-:S12]  /*0dc0*/  FADD R3, -R19, UR6 ;  /* 0x0000000613037e21 */ /* 0x002fd80008000100 */
[----:B------:R-:W-:Y:S05]  /*0dd0*/  @!P0 BRA P1, `(.L_x_30) ;  /* 0x0000000000a88947 */ /* 0x000fea0000800000 */
[----:B------:R-:W-:Y:S01]  /*0de0*/  FSETP.GTU.AND P0, PT, R6, UR6, PT ;  /* 0x0000000606007c0b */ /* 0x000fe2000bf0c000 */
[----:B------:R-:W-:-:S03]  /*0df0*/  FADD R17, R19, UR7 ;  /* 0x0000000713117e21 */ /* 0x000fc60008000000 */
[----:B------:R-:W-:-:S13]  /*0e00*/  FSETP.GTU.OR P0, PT, R3, R6, P0 ;  /* 0x000000060300720b */ /* 0x000fda000070c400 */
[----:B------:R-:W-:Y:S05]  /*0e10*/  @P0 BRA `(.L_x_31) ;  /* 0x0000000000440947 */ /* 0x000fea0003800000 */
[----:B------:R-:W0:Y:S01]  /*0e20*/  MUFU.RCP R0, R19 ;  /* 0x0000001300007308 */ /* 0x000e220000001000 */
[----:B------:R-:W-:Y:S01]  /*0e30*/  FADD R2, R6, -R3 ;  /* 0x8000000306027221 */ /* 0x000fe20000000000 */
[----:B------:R-:W-:Y:S06]  /*0e40*/  BSSY.RECONVERGENT B3, `(.L_x_32) ;  /* 0x000000d000037945 */ /* 0x000fec0003800200 */
[----:B------:R-:W1:Y:S01]  /*0e50*/  FCHK P0, R2, R19 ;  /* 0x0000001302007302 */ /* 0x000e620000000000 */
[----:B0-----:R-:W-:-:S04]  /*0e60*/  FFMA R13, R0, -R19, 1 ;  /* 0x3f800000000d7423 */ /* 0x001fc80000000813 */
[----:B------:R-:W-:-:S04]  /*0e70*/  FFMA R13, R0, R13, R0 ;  /* 0x0000000d000d7223 */ /* 0x000fc80000000000 */
[----:B------:R-:W-:-:S04]  /*0e80*/  FFMA R0, R2, R13, RZ ;  /* 0x0000000d02007223 */ /* 0x000fc800000000ff */
[----:B------:R-:W-:-:S04]  /*0e90*/  FFMA R3, R0, -R19, R2 ;  /* 0x8000001300037223 */ /* 0x000fc80000000002 */
[----:B------:R-:W-:Y:S01]  /*0ea0*/  FFMA R13, R13, R3, R0 ;  /* 0x000000030d0d7223 */ /* 0x000fe20000000000 */
[----:B-1----:R-:W-:Y:S06]  /*0eb0*/  @!P0 BRA `(.L_x_33) ;  /* 0x0000000000148947 */ /* 0x002fec0003800000 */
[----:B------:R-:W0:Y:S01]  /*0ec0*/  LDCU UR8, c[0x0][0x3b8] ;  /* 0x00007700ff0877ac */ /* 0x000e220008000800 */
[----:B------:R-:W-:Y:S01]  /*0ed0*/  MOV R20, 0xf00 ;  /* 0x00000f0000147802 */ /* 0x000fe20000000f00 */
[----:B0-----:R-:W-:-:S07]  /*0ee0*/  IMAD.U32 R3, RZ, RZ, UR8 ;  /* 0x00000008ff037e24 */ /* 0x001fce000f8e00ff */
[----:B------:R-:W-:Y:S05]  /*0ef0*/  CALL.REL.NOINC `($__internal_0_$__cuda_sm3x_div_rn_noftz_f32_slowpath) ;  /* 0x0000000c00d87944 */ /* 0x000fea0003c00000 */
[----:B------:R-:W-:-:S07]  /*0f00*/  MOV R13, R18 ;  /* 0x00000012000d7202 */ /* 0x000fce0000000f00 */
.L_x_33:
[----:B------:R-:W-:Y:S05]  /*0f10*/  BSYNC.RECONVERGENT B3 ;  /* 0x0000000000037941 */ /* 0x000fea0003800200 */
.L_x_32:
[----:B------:R-:W-:Y:S05]  /*0f20*/  BRA `(.L_x_30) ;  /* 0x0000000000547947 */ /* 0x000fea0003800000 */
.L_x_31:
[----:B------:R-:W-:Y:S01]  /*0f30*/  FSETP.GTU.AND P0, PT, R6, R17, PT ;  /* 0x000000110600720b */ /* 0x000fe20003f0c000 */
[----:B------:R-:W-:-:S03]  /*0f40*/  IMAD.MOV.U32 R13, RZ, RZ, RZ ;  /* 0x000000ffff0d7224 */ /* 0x000fc600078e00ff */
[----:B------:R-:W-:-:S13]  /*0f50*/  FSETP.LTU.OR P0, PT, R6, UR7, P0 ;  /* 0x0000000706007c0b */ /* 0x000fda0008709400 */
[----:B------:R-:W-:Y:S05]  /*0f60*/  @P0 BRA `(.L_x_30) ;  /* 0x0000000000440947 */ /* 0x000fea0003800000 */
[----:B------:R-:W0:Y:S01]  /*0f70*/  MUFU.RCP R0, R19 ;  /* 0x0000001300007308 */ /* 0x000e220000001000 */
[----:B------:R-:W-:Y:S01]  /*0f80*/  FADD R14, -R6, R17 ;  /* 0x00000011060e7221 */ /* 0x000fe20000000100 */
        /* <DEDUP_REMOVED lines=9> */
[----:B------:R-:W-:Y:S02]  /*1020*/  MOV R2, R14 ;  /* 0x0000000e00027202 */ /* 0x000fe40000000f00 */
[----:B------:R-:W-:Y:S01]  /*1030*/  MOV R20, 0x1060 ;  /* 0x0000106000147802 */ /* 0x000fe20000000f00 */
[----:B0-----:R-:W-:-:S07]  /*1040*/  IMAD.U32 R3, RZ, RZ, UR8 ;  /* 0x00000008ff037e24 */ /* 0x001fce000f8e00ff */
[----:B------:R-:W-:Y:S05]  /*1050*/  CALL.REL.NOINC `($__internal_0_$__cuda_sm3x_div_rn_noftz_f32_slowpath) ;  /* 0x0000000c00807944 */ /* 0x000fea0003c00000 */
[----:B------:R-:W-:-:S07]  /*1060*/  MOV R13, R18 ;  /* 0x00000012000d7202 */ /* 0x000fce0000000f00 */
.L_x_34:
[----:B------:R-:W-:Y:S05]  /*1070*/  BSYNC.RECONVERGENT B3 ;  /* 0x0000000000037941 */ /* 0x000fea0003800200 */
.L_x_30:
[----:B------:R-:W-:Y:S05]  /*1080*/  BSYNC.RECONVERGENT B2 ;  /* 0x0000000000027941 */ /* 0x000fea0003800200 */
.L_x_29:
[----:B------:R-:W0:Y:S01]  /*1090*/  LDCU UR6, c[0x0][0x3bc] ;  /* 0x00007780ff0677ac */ /* 0x000e220008000800 */
[----:B------:R-:W1:Y:S01]  /*10a0*/  LDC R17, c[0x0][0x3cc] ;  /* 0x0000f300ff117b82 */ /* 0x000e620000000800 */
[----:B------:R-:W-:Y:S01]  /*10b0*/  BSSY.RECONVERGENT B2, `(.L_x_35) ;  /* 0x0000031000027945 */ /* 0x000fe20003800200 */
[----:B------:R-:W-:Y:S01]  /*10c0*/  IMAD.MOV.U32 R14, RZ, RZ, 0x3f800000 ;  /* 0x3f800000ff0e7424 */ /* 0x000fe200078e00ff */
[----:B------:R-:W2:Y:S01]  /*10d0*/  LDCU UR7, c[0x0][0x3c0] ;  /* 0x00007800ff0777ac */ /* 0x000ea20008000800 */
[C---:B0-----:R-:W-:Y:S02]  /*10e0*/  FSETP.GE.AND P1, PT, R7.reuse, UR6, PT ;  /* 0x0000000607007c0b */ /* 0x041fe4000bf26000 */
[----:B--2---:R-:W-:Y:S01]  /*10f0*/  FSETP.GTU.AND P0, PT, R7, UR7, PT ;  /* 0x0000000707007c0b */ /* 0x004fe2000bf0c000 */
        /* <DEDUP_REMOVED lines=22> */
.L_x_39:
[----:B------:R-:W-:Y:S05]  /*1260*/  BSYNC.RECONVERGENT B3 ;  /* 0x0000000000037941 */ /* 0x000fea0003800200 */
.L_x_38:
[----:B------:R-:W-:Y:S05]  /*1270*/  BRA `(.L_x_36) ;  /* 0x0000000000507947 */ /* 0x000fea0003800000 */
.L_x_37:
        /* <DEDUP_REMOVED lines=15> */
[----:B------:R-:W-:Y:S02]  /*1370*/  MOV R20, 0x13a0 ;  /* 0x000013a000147802 */ /* 0x000fe40000000f00 */
[----:B0-----:R-:W-:-:S07]  /*1380*/  MOV R3, UR8 ;  /* 0x0000000800037c02 */ /* 0x001fce0008000f00 */
[----:B------:R-:W-:Y:S05]  /*1390*/  CALL.REL.NOINC `($__internal_0_$__cuda_sm3x_div_rn_noftz_f32_slowpath) ;  /* 0x0000000800b07944 */ /* 0x000fea0003c00000 */
[----:B------:R-:W-:-:S07]  /*13a0*/  IMAD.MOV.U32 R14, RZ, RZ, R18 ;  /* 0x000000ffff0e7224 */ /* 0x000fce00078e0012 */
.L_x_40:
[----:B------:R-:W-:Y:S05]  /*13b0*/  BSYNC.RECONVERGENT B3 ;  /* 0x0000000000037941 */ /* 0x000fea0003800200 */
.L_x_36:
[----:B------:R-:W-:Y:S05]  /*13c0*/  BSYNC.RECONVERGENT B2 ;  /* 0x0000000000027941 */ /* 0x000fea0003800200 */
.L_x_35:
[----:B------:R-:W-:Y:S01]  /*13d0*/  FMNMX R17, R13, R10, PT ;  /* 0x0000000a0d117209 */ /* 0x000fe20003800000 */
[----:B------:R-:W-:Y:S01]  /*13e0*/  BSSY.RECONVERGENT B2, `(.L_x_41) ;  /* 0x0000069000027945 */ /* 0x000fe20003800200 */
[----:B------:R-:W-:Y:S02]  /*13f0*/  MOV R0, R8 ;  /* 0x0000000800007202 */ /* 0x000fe40000000f00 */
[----:B------:R-:W-:-:S04]  /*1400*/  FMNMX R16, R17, R14, PT ;  /* 0x0000000e11107209 */ /* 0x000fc80003800000 */
[----:B------:R-:W-:-:S13]  /*1410*/  FSETP.GTU.AND P0, PT, R16, RZ, PT ;  /* 0x000000ff1000720b */ /* 0x000fda0003f0c000 */
[----:B------:R-:W-:Y:S05]  /*1420*/  @!P0 BRA `(.L_x_42) ;  /* 0x0000000400908947 */ /* 0x000fea0003800000 */
[----:B------:R-:W0:Y:S01]  /*1430*/  LDCU UR6, c[0x0][0x3a0] ;  /* 0x00007400ff0677ac */ /* 0x000e220008000800 */
[----:B------:R-:W-:Y:S02]  /*1440*/  HFMA2 R2, -RZ, RZ, 1.875, 0 ;  /* 0x3f800000ff027431 */ /* 0x000fe400000001ff */
[----:B------:R-:W-:Y:S01]  /*1450*/  IMAD.MOV.U32 R3, RZ, RZ, 0x3b360b61 ;  /* 0x3b360b61ff037424 */ /* 0x000fe200078e00ff */
[----:B------:R-:W-:Y:S03]  /*1460*/  BSSY.RECONVERGENT B3, `(.L_x_43) ;  /* 0x000000f000037945 */ /* 0x000fe60003800200 */
[----:B------:R-:W-:-:S04]  /*1470*/  FFMA R2, R3, -360, R2 ;  /* 0xc3b4000003027823 */ /* 0x000fc80000000002 */
[----:B------:R-:W-:Y:S01]  /*1480*/  FFMA R3, R2, R3, 0.0027777778450399637222 ;  /* 0x3b360b6102037423 */ /* 0x000fe20000000003 */
[----:B0-----:R-:W-:-:S04]  /*1490*/  FADD R0, R15, -UR6 ;  /* 0x800000060f007e21 */ /* 0x001fc80008000000 */
[----:B------:R-:W-:-:S04]  /*14a0*/  FADD R0, R0, 180 ;  /* 0x4334000000007421 */ /* 0x000fc80000000000 */
[----:B------:R-:W0:Y:S01]  /*14b0*/  FCHK P0, R0, 360 ;  /* 0x43b4000000007902 */ /* 0x000e220000000000 */
[----:B------:R-:W-:-:S04]  /*14c0*/  FFMA R2, R0, R3, RZ ;  /* 0x0000000300027223 */ /* 0x000fc800000000ff */
[----:B------:R-:W-:-:S04]  /*14d0*/  FFMA R11, R2, -360, R0 ;  /* 0xc3b40000020b7823 */ /* 0x000fc80000000000 */
[----:B------:R-:W-:Y:S01]  /*14e0*/  FFMA R11, R3, R11, R2 ;  /* 0x0000000b030b7223 */ /* 0x000fe20000000002 */
[----:B0-----:R-:W-:Y:S06]  /*14f0*/  @!P0 BRA `(.L_x_44) ;  /* 0x0000000000148947 */ /* 0x001fec0003800000 */
[----:B------:R-:W-:Y:S01]  /*1500*/  IMAD.MOV.U32 R2, RZ, RZ, R0 ;  /* 0x000000ffff027224 */ /* 0x000fe200078e0000 */
[----:B------:R-:W-:Y:S02]  /*1510*/  MOV R3, 0x43b40000 ;  /* 0x43b4000000037802 */ /* 0x000fe40000000f00 */
[----:B------:R-:W-:-:S07]  /*1520*/  MOV R20, 0x1540 ;  /* 0x0000154000147802 */ /* 0x000fce0000000f00 */
[----:B------:R-:W-:Y:S05]  /*1530*/  CALL.REL.NOINC `($__internal_0_$__cuda_sm3x_div_rn_noftz_f32_slowpath) ;  /* 0x0000000800487944 */ /* 0x000fea0003c00000 */
[----:B------:R-:W-:-:S07]  /*1540*/  IMAD.MOV.U32 R11, RZ, RZ, R18 ;  /* 0x000000ffff0b7224 */ /* 0x000fce00078e0012 */
.L_x_44:
[----:B------:R-:W-:Y:S05]  /*1550*/  BSYNC.RECONVERGENT B3 ;  /* 0x0000000000037941 */ /* 0x000fea0003800200 */
.L_x_43:
[----:B------:R-:W0:Y:S01]  /*1560*/  FRND.FLOOR R11, R11 ;  /* 0x0000000b000b7307 */ /* 0x000e220000205000 */
[----:B------:R-:W1:Y:S01]  /*1570*/  LDC.64 R2, c[0x0][0x398] ;  /* 0x0000e600ff027b82 */ /* 0x000e620000000a00 */
[----:B------:R-:W2:Y:S07]  /*1580*/  LDCU UR6, c[0x0][0x3bc] ;  /* 0x00007780ff0677ac */ /* 0x000eae0008000800 */
[----:B------:R-:W2:Y:S01]  /*1590*/  LDC.64 R20, c[0x0][0x3c0] ;  /* 0x0000f000ff147b82 */ /* 0x000ea20000000a00 */
[----:B0-----:R-:W-:-:S06]  /*15a0*/  FMUL R12, R11, 360 ;  /* 0x43b400000b0c7820 */ /* 0x001fcc0000400000 */
[----:B------:R-:W0:Y:S01]  /*15b0*/  F2I.TRUNC.NTZ R12, R12 ;  /* 0x0000000c000c7305 */ /* 0x000e22000020f100 */
[----:B-1----:R-:W-:Y:S01]  /*15c0*/  FADD R3, R3, -1 ;  /* 0xbf80000003037421 */ /* 0x002fe20000000000 */
[----:B--2---:R-:W-:Y:S01]  /*15d0*/  FADD R20, R20, UR6 ;  /* 0x0000000614147e21 */ /* 0x004fe20008000000 */
[----:B0-----:R-:W-:-:S03]  /*15e0*/  I2FP.F32.S32 R19, R12 ;  /* 0x0000000c00137245 */ /* 0x001fc60000201400 */
[----:B------:R-:W-:Y:S02]  /*15f0*/  FFMA R20, R20, -0.5, R7 ;  /* 0xbf00000014147823 */ /* 0x000fe40000000007 */
[----:B------:R-:W-:-:S04]  /*1600*/  FADD R19, R0, -R19 ;  /* 0x8000001300137221 */ /* 0x000fc80000000000 */
[----:B------:R-:W-:-:S04]  /*1610*/  FADD R19, R19, -180 ;  /* 0xc334000013137421 */ /* 0x000fc80000000000 */
[----:B------:R-:W-:Y:S02]  /*1620*/  FFMA R2, R19, R3, R2 ;  /* 0x0000000313027223 */ /* 0x000fe40000000002 */
[----:B------:R-:W0:Y:S02]  /*1630*/  LDC.64 R18, c[0x0][0x3b0] ;  /* 0x0000ec00ff127b82 */ /* 0x000e240000000a00 */
[----:B------:R-:W-:-:S04]  /*1640*/  FFMA R2, R16, R2, R15 ;  /* 0x0000000210027223 */ /* 0x000fc8000000000f */
[----:B------:R-:W-:Y:S02]  /*1650*/  FMUL R2, R2, 0.0027777778450399637222 ;  /* 0x3b360b6102027820 */ /* 0x000fe40000400000 */
[----:B------:R-:W1:Y:S02]  /*1660*/  LDC R15, c[0x0][0x3c8] ;  /* 0x0000f200ff0f7b82 */ /* 0x000e640000000800 */
[----:B------:R-:W-:-:S04]  /*1670*/  FMUL R11, R2, 6 ;  /* 0x40c00000020b7820 */ /* 0x000fc80000400000 */
[----:B------:R-:W2:Y:S02]  /*1680*/  F2I.FLOOR.NTZ R0, R11 ;  /* 0x0000000b00007305 */ /* 0x000ea40000207100 */
[----:B------:R-:W3:Y:S01]  /*1690*/  LDC.64 R2, c[0x0][0x3a8] ;  /* 0x0000ea00ff027b82 */ /* 0x000ee20000000a00 */
[----:B0-----:R-:W-:Y:S01]  /*16a0*/  FADD R19, R19, -1 ;  /* 0xbf80000013137421 */ /* 0x001fe20000000000 */
[----:B--2---:R-:W-:Y:S01]  /*16b0*/  ISETP.GE.AND P0, PT, R0, RZ, PT ;  /* 0x000000ff0000720c */ /* 0x004fe20003f06270 */
[----:B---3--:R-:W-:-:S12]  /*16c0*/  FADD R3, R2, R3 ;  /* 0x0000000302037221 */ /* 0x008fd80000000000 */
[C---:B------:R-:W-:Y:S01]  /*16d0*/  @!P0 IADD3 R12, PT, PT, -R0.reuse, RZ, RZ ;  /* 0x000000ff000c8210 */ /* 0x040fe20007ffe1ff */
[----:B------:R-:W-:-:S04]  /*16e0*/  @P0 IMAD.HI.U32 R2, R0, -0x55555555, RZ ;  /* 0xaaaaaaab00020827 */ /* 0x000fc800078e00ff */
[----:B------:R-:W-:Y:S01]  /*16f0*/  FFMA R3, R3, -0.5, R6 ;  /* 0xbf00000003037823 */ /* 0x000fe20000000006 */
[----:B------:R-:W-:-:S04]  /*1700*/  @!P0 IMAD.HI.U32 R12, R12, -0x55555555, RZ ;  /* 0xaaaaaaab0c0c8827 */ /* 0x000fc800078e00ff */
[----:B------:R-:W-:-:S04]  /*1710*/  FFMA R3, R19, R3, R18 ;  /* 0x0000000313037223 */ /* 0x000fc80000000012 */
[----:B------:R-:W-:Y:S01]  /*1720*/  FFMA R18, R16, R3, R6 ;  /* 0x0000000310127223 */ /* 0x000fe20000000006 */
[----:B-1----:R-:W-:Y:S01]  /*1730*/  FADD R6, R15, -1 ;  /* 0xbf8000000f067421 */ /* 0x002fe20000000000 */
[----:B------:R-:W-:Y:S02]  /*1740*/  @!P0 SHF.R.U32.HI R15, RZ, 0x2, R12 ;  /* 0x00000002ff0f8819 */ /* 0x000fe4000001160c */
[----:B------:R-:W-:Y:S01]  /*1750*/  @P0 SHF.R.U32.HI R3, RZ, 0x2, R2 ;  /* 0x00000002ff030819 */ /* 0x000fe20000011602 */
[----:B------:R-:W-:Y:S01]  /*1760*/  FFMA R6, R6, R20, R21 ;  /* 0x0000001406067223 */ /* 0x000fe20000000015 */
[----:B------:R-:W-:Y:S01]  /*1770*/  I2FP.F32.S32 R12, R0 ;  /* 0x00000000000c7245 */ /* 0x000fe20000201400 */
[--C-:B------:R-:W-:Y:S01]  /*1780*/  @!P0 IMAD R15, R15, 0x6, R0.reuse ;  /* 0x000000060f0f8824 */ /* 0x100fe200078e0200 */
[----:B------:R-:W-:Y:S01]  /*1790*/  FSETP.GEU.AND P1, PT, R18, RZ, PT ;  /* 0x000000ff1200720b */ /* 0x000fe20003f2e000 */
[----:B------:R-:W-:Y:S02]  /*17a0*/  @P0 IMAD R2, R3, -0x6, R0 ;  /* 0xfffffffa03020824 */ /* 0x000fe400078e0200 */
[----:B------:R-:W-:Y:S01]  /*17b0*/  FFMA R6, R16, R6, R7 ;  /* 0x0000000610067223 */ /* 0x000fe20000000007 */
[----:B------:R-:W-:-:S02]  /*17c0*/  @!P0 VIADD R2, R15, 0x6 ;  /* 0x000000060f028836 */ /* 0x000fc40000000000 */
[----:B------:R-:W-:Y:S01]  /*17d0*/  FADD R11, R11, -R12 ;  /* 0x8000000c0b0b7221 */ /* 0x000fe20000000000 */
[----:B------:R-:W-:Y:S02]  /*17e0*/  FSEL R0, R18, RZ, P1 ;  /* 0x000000ff12007208 */ /* 0x000fe40000800000 */
[----:B------:R-:W-:Y:S01]  /*17f0*/  ISETP.GT.AND P0, PT, R2, 0x1, PT ;  /* 0x000000010200780c */ /* 0x000fe20003f04270 */
[----:B------:R-:W-:Y:S02]  /*1800*/  FADD R7, -R11, 1 ;  /* 0x3f8000000b077421 */ /* 0x000fe40000000100 */
[C---:B------:R-:W-:Y:S01]  /*1810*/  FADD R3, -R0.reuse, 1 ;  /* 0x3f80000000037421 */ /* 0x040fe20000000100 */
[C---:B------:R-:W-:Y:S01]  /*1820*/  FFMA R11, -R0.reuse, R11, 1 ;  /* 0x3f800000000b7423 */ /* 0x040fe2000000010b */
[----:B------:R-:W-:Y:S02]  /*1830*/  FFMA R7, -R0, R7, 1 ;  /* 0x3f80000000077423 */ /* 0x000fe40000000107 */
[C---:B------:R-:W-:Y:S01]  /*1840*/  FMUL R3, R6.reuse, R3 ;  /* 0x0000000306037220 */ /* 0x040fe20000400000 */
[C---:B------:R-:W-:Y:S01]  /*1850*/  FMUL R15, R6.reuse, R11 ;  /* 0x0000000b060f7220 */ /* 0x040fe20000400000 */
[----:B------:R-:W-:-:S04]  /*1860*/  FMUL R7, R6, R7 ;  /* 0x0000000706077220 */ /* 0x000fc80000400000 */
[----:B------:R-:W-:Y:S05]  /*1870*/  @P0 BRA `(.L_x_45) ;  /* 0x0000000000380947 */ /* 0x000fea0003800000 */
[----:B------:R-:W-:Y:S01]  /*1880*/  ISETP.NE.AND P0, PT, R2, RZ, PT ;  /* 0x000000ff0200720c */ /* 0x000fe20003f05270 */
[----:B------:R-:W-:Y:S01]  /*1890*/  IMAD.MOV.U32 R0, RZ, RZ, R6 ;  /* 0x000000ffff007224 */ /* 0x000fe200078e0006 */
[----:B------:R-:W-:Y:S02]  /*18a0*/  MOV R12, R7 ;  /* 0x00000007000c7202 */ /* 0x000fe40000000f00 */
[----:B------:R-:W-:-:S09]  /*18b0*/  MOV R11, R3 ;  /* 0x00000003000b7202 */ /* 0x000fd20000000f00 */
[----:B------:R-:W-:Y:S05]  /*18c0*/  @!P0 BRA `(.L_x_42) ;  /* 0x0000000000688947 */ /* 0x000fea0003800000 */
[----:B------:R-:W-:Y:S01]  /*18d0*/  ISETP.NE.AND P0, PT, R2, 0x1, PT ;  /* 0x000000010200780c */ /* 0x000fe20003f05270 */
[----:B------:R-:W-:Y:S01]  /*18e0*/  IMAD.MOV.U32 R0, RZ, RZ, R6 ;  /* 0x000000ffff007224 */ /* 0x000fe200078e0006 */
[----:B------:R-:W-:Y:S01]  /*18f0*/  MOV R12, R3 ;  /* 0x00000003000c7202 */ /* 0x000fe20000000f00 */
[----:B------:R-:W-:-:S10]  /*1900*/  IMAD.MOV.U32 R11, RZ, RZ, R15 ;  /* 0x000000ffff0b7224 */ /* 0x000fd400078e000f */
[----:B------:R-:W-:Y:S05]  /*1910*/  @P0 BRA `(.L_x_42) ;  /* 0x0000000000540947 */ /* 0x000fea0003800000 */
[----:B------:R-:W-:Y:S01]  /*1920*/  MOV R0, R15 ;  /* 0x0000000f00007202 */ /* 0x000fe20000000f00 */
[----:B------:R-:W-:Y:S01]  /*1930*/  IMAD.MOV.U32 R12, RZ, RZ, R6 ;  /* 0x000000ffff0c7224 */ /* 0x000fe200078e0006 */
[----:B------:R-:W-:Y:S01]  /*1940*/  MOV R11, R3 ;  /* 0x00000003000b7202 */ /* 0x000fe20000000f00 */
[----:B------:R-:W-:Y:S06]  /*1950*/  BRA `(.L_x_42) ;  /* 0x0000000000447947 */ /* 0x000fec0003800000 */
.L_x_45:
[----:B------:R-:W-:Y:S01]  /*1960*/  ISETP.NE.AND P0, PT, R2, 0x2, PT ;  /* 0x000000020200780c */ /* 0x000fe20003f05270 */
[----:B------:R-:W-:Y:S01]  /*1970*/  IMAD.MOV.U32 R0, RZ, RZ, R3 ;  /* 0x000000ffff007224 */ /* 0x000fe200078e0003 */
[----:B------:R-:W-:Y:S01]  /*1980*/  MOV R12, R6 ;  /* 0x00000006000c7202 */ /* 0x000fe20000000f00 */
[----:B------:R-:W-:-:S10]  /*1990*/  IMAD.MOV.U32 R11, RZ, RZ, R7 ;  /* 0x000000ffff0b7224 */ /* 0x000fd400078e0007 */
[----:B------:R-:W-:Y:S05]  /*19a0*/  @!P0 BRA `(.L_x_42) ;  /* 0x0000000000308947 */ /* 0x000fea0003800000 */
[----:B------:R-:W-:Y:S01]  /*19b0*/  ISETP.NE.AND P0, PT, R2, 0x3, PT ;  /* 0x000000030200780c */ /* 0x000fe20003f05270 */
        /* <DEDUP_REMOVED lines=8> */
[----:B------:R-:W-:Y:S01]  /*1a40*/  @!P0 MOV R0, R7 ;  /* 0x0000000700008202 */ /* 0x000fe20000000f00 */
[----:B------:R-:W-:Y:S01]  /*1a50*/  @!P0 IMAD.MOV.U32 R12, RZ, RZ, R3 ;  /* 0x000000ffff0c8224 */ /* 0x000fe200078e0003 */
[----:B------:R-:W-:-:S07]  /*1a60*/  @!P0 MOV R11, R6 ;  /* 0x00000006000b8202 */ /* 0x000fce0000000f00 */
.L_x_42:
[----:B------:R-:W-:Y:S05]  /*1a70*/  BSYNC.RECONVERGENT B2 ;  /* 0x0000000000027941 */ /* 0x000fea0003800200 */
.L_x_41:
[----:B------:R-:W0:Y:S02]  /*1a80*/  LDC R18, c[0x0][0x3d0] ;  /* 0x0000f400ff127b82 */ /* 0x000e240000000800 */
[----:B0-----:R-:W-:-:S13]  /*1a90*/  ISETP.GT.AND P0, PT, R18, 0x2, PT ;  /* 0x000000021200780c */ /* 0x001fda0003f04270 */
[----:B------:R-:W-:Y:S05]  /*1aa0*/  @P0 BRA `(.L_x_46) ;  /* 0x0000000000340947 */ /* 0x000fea0003800000 */
[----:B------:R-:W-:Y:S01]  /*1ab0*/  VIMNMX.U32 R2, PT, PT, R18, 0x2, PT ;  /* 0x0000000212027848 */ /* 0x000fe20003fe0000 */
[----:B------:R-:W-:-:S04]  /*1ac0*/  HFMA2 R7, -RZ, RZ, 1.875, 0 ;  /* 0x3f800000ff077431 */ /* 0x000fc800000001ff */
[----:B------:R-:W-:-:S04]  /*1ad0*/  IMAD.SHL.U32 R6, R2, 0x4, RZ ;  /* 0x0000000402067824 */ /* 0x000fc800078e00ff */
[----:B------:R-:W0:Y:S02]  /*1ae0*/  LDC R2, c[0x2][R6] ;  /* 0x0080000006027b82 */ /* 0x000e240000000800 */
[----:B0-----:R-:W-:-:S04]  /*1af0*/  SHF.R.S32.HI R3, RZ, 0x1f, R2 ;  /* 0x0000001fff037819 */ /* 0x001fc80000011402 */
.L_x_65:
[----:B------:R-:W-:Y:S05]  /*1b00*/  BRX R2 -0x1b10                                                           (*"BRANCH_TARGETS .L_x_47,.L_x_67,.L_x_68"*) ;  /* 0xffffffe4023c7949 */ /* 0x000fea000383ffff */
.L_x_68:
[----:B------:R-:W-:Y:S01]  /*1b10*/  ISETP.NE.AND P0, PT, R18, 0x2, PT ;  /* 0x000000021200780c */ /* 0x000fe20003f05270 */
[----:B------:R-:W-:-:S12]  /*1b20*/  IMAD.MOV.U32 R7, RZ, RZ, R16 ;  /* 0x000000ffff077224 */ /* 0x000fd800078e0010 */
[----:B------:R-:W-:Y:S05]  /*1b30*/  @P0 BRA `(.L_x_47) ;  /* 0x0000000000500947 */ /* 0x000fea0003800000 */
[----:B------:R-:W-:Y:S01]  /*1b40*/  MOV R7, R13 ;  /* 0x0000000d00077202 */ /* 0x000fe20000000f00 */
[----:B------:R-:W-:Y:S06]  /*1b50*/  BRA `(.L_x_47) ;  /* 0x0000000000487947 */ /* 0x000fec0003800000 */
.L_x_67:
[----:B------:R-:W-:Y:S01]  /*1b60*/  IMAD.MOV.U32 R7, RZ, RZ, R10 ;  /* 0x000000ffff077224 */ /* 0x000fe200078e000a */
[----:B------:R-:W-:Y:S06]  /*1b70*/  BRA `(.L_x_47) ;  /* 0x0000000000407947 */ /* 0x000fec0003800000 */
.L_x_46:
[----:B------:R-:W-:-:S13]  /*1b80*/  ISETP.GT.AND P0, PT, R18, 0x4, PT ;  /* 0x000000041200780c */ /* 0x000fda0003f04270 */
[----:B------:R-:W-:Y:S05]  /*1b90*/  @P0 BRA `(.L_x_48) ;  /* 0x0000000000200947 */ /* 0x000fea0003800000 */
[----:B------:R-:W-:Y:S02]  /*1ba0*/  ISETP.NE.AND P0, PT, R18, 0x3, PT ;  /* 0x000000031200780c */ /* 0x000fe40003f05270 */
[----:B------:R-:W-:-:S11]  /*1bb0*/  MOV R7, R14 ;  /* 0x0000000e00077202 */ /* 0x000fd60000000f00 */
[----:B------:R-:W-:Y:S05]  /*1bc0*/  @!P0 BRA `(.L_x_47) ;  /* 0x00000000002c8947 */ /* 0x000fea0003800000 */
[----:B------:R-:W-:Y:S01]  /*1bd0*/  ISETP.NE.AND P0, PT, R18, 0x4, PT ;  /* 0x000000041200780c */ /* 0x000fe20003f05270 */
[----:B------:R-:W-:-:S12]  /*1be0*/  IMAD.MOV.U32 R7, RZ, RZ, R17 ;  /* 0x000000ffff077224 */ /* 0x000fd800078e0011 */
[----:B------:R-:W-:Y:S05]  /*1bf0*/  @!P0 BRA `(.L_x_47) ;  /* 0x0000000000208947 */ /* 0x000fea0003800000 */
[----:B------:R-:W-:Y:S01]  /*1c00*/  MOV R7, R16 ;  /* 0x0000001000077202 */ /* 0x000fe20000000f00 */
[----:B------:R-:W-:Y:S06]  /*1c10*/  BRA `(.L_x_47) ;  /* 0x0000000000187947 */ /* 0x000fec0003800000 */
.L_x_48:
[----:B------:R-:W-:-:S13]  /*1c20*/  ISETP.NE.AND P0, PT, R18, 0x5, PT ;  /* 0x000000051200780c */ /* 0x000fda0003f05270 */
[----:B------:R-:W-:Y:S01]  /*1c30*/  @!P0 FMNMX R7, R14, R10, PT ;  /* 0x0000000a0e078209 */ /* 0x000fe20003800000 */
[----:B------:R-:W-:Y:S06]  /*1c40*/  @!P0 BRA `(.L_x_47) ;  /* 0x00000000000c8947 */ /* 0x000fec0003800000 */
[----:B------:R-:W-:Y:S01]  /*1c50*/  ISETP.NE.AND P0, PT, R18, 0x6, PT ;  /* 0x000000061200780c */ /* 0x000fe20003f05270 */
[----:B------:R-:W-:-:S12]  /*1c60*/  IMAD.MOV.U32 R7, RZ, RZ, R16 ;  /* 0x000000ffff077224 */ /* 0x000fd800078e0010 */
[----:B------:R-:W-:-:S07]  /*1c70*/  @!P0 FMNMX R7, R14, R13, PT ;  /* 0x0000000d0e078209 */ /* 0x000fce0003800000 */
.L_x_47:
[----:B------:R-:W0:Y:S01]  /*1c80*/  LDCU UR6, c[0x0][0x3d4] ;  /* 0x00007a80ff0677ac */ /* 0x000e220008000800 */
[----:B------:R-:W1:Y:S01]  /*1c90*/  LDC.64 R2, c[0x0][0x3e8] ;  /* 0x0000fa00ff027b82 */ /* 0x000e620000000a00 */
[----:B0-----:R-:W-:Y:S01]  /*1ca0*/  UISETP.NE.AND UP0, UPT, UR6, 0x1, UPT ;  /* 0x000000010600788c */ /* 0x001fe2000bf05270 */
[----:B-1----:R-:W-:-:S08]  /*1cb0*/  IMAD.WIDE R2, R9, 0x4, R2 ;  /* 0x0000000409027825 */ /* 0x002fd000078e0202 */
[----:B------:R-:W-:Y:S05]  /*1cc0*/  BRA.U !UP0, `(.L_x_49) ;  /* 0x0000000108247547 */ /* 0x000fea000b800000 */
[----:B------:R-:W0:Y:S02]  /*1cd0*/  LDC R15, c[0x0][0x3d8] ;  /* 0x0000f600ff0f7b82 */ /* 0x000e240000000800 */
[----:B0-----:R-:W-:Y:S01]  /*1ce0*/  FMUL R6, R8, R15 ;  /* 0x0000000f08067220 */ /* 0x001fe20000400000 */
[----:B------:R-:W-:-:S04]  /*1cf0*/  FADD R9, -R15, 1 ;  /* 0x3f8000000f097421 */ /* 0x000fc80000000100 */
[----:B------:R-:W-:-:S05]  /*1d00*/  FFMA R13, R9, R0, R6 ;  /* 0x00000000090d7223 */ /* 0x000fca0000000006 */
[----:B------:R0:W-:Y:S04]  /*1d10*/  STG.E desc[UR4][R2.64], R13 ;  /* 0x0000000d02007986 */ /* 0x0001e8000c101904 */
[----:B------:R-:W2:Y:S02]  /*1d20*/  LDG.E R0, desc[UR4][R4.64+0x4] ;  /* 0x0000040404007981 */ /* 0x000ea4000c1e1900 */
[----:B--2---:R-:W-:-:S04]  /*1d30*/  FMUL R0, R0, R15 ;  /* 0x0000000f00007220 */ /* 0x004fc80000400000 */
[----:B------:R-:W-:Y:S01]  /*1d40*/  FFMA R9, R9, R12, R0 ;  /* 0x0000000c09097223 */ /* 0x000fe20000000000 */
[----:B0-----:R-:W-:Y:S06]  /*1d50*/  BRA `(.L_x_50) ;  /* 0x0000000000087947 */ /* 0x001fec0003800000 */
.L_x_49:
[----:B------:R0:W-:Y:S01]  /*1d60*/  STG.E desc[UR4][R2.64], R7 ;  /* 0x0000000702007986 */ /* 0x0001e2000c101904 */
[----:B------:R-:W-:-:S07]  /*1d70*/  MOV R9, R7 ;  /* 0x0000000700097202 */ /* 0x000fce0000000f00 */
.L_x_50:
[----:B------:R1:W-:Y:S01]  /*1d80*/  STG.E desc[UR4][R2.64+0x4], R9 ;  /* 0x0000040902007986 */ /* 0x0003e2000c101904 */
[----:B------:R-:W-:Y:S01]  /*1d90*/  ISETP.NE.AND P0, PT, R18, RZ, PT ;  /* 0x000000ff1200720c */ /* 0x000fe20003f05270 */
[----:B------:R-:W-:Y:S01]  /*1da0*/  IMAD.MOV.U32 R13, RZ, RZ, R7 ;  /* 0x000000ffff0d7224 */ /* 0x000fe200078e0007 */
[----:B------:R-:W-:Y:S11]  /*1db0*/  BRA.U !UP0, `(.L_x_51) ;  /* 0x0000000108147547 */ /* 0x000ff6000b800000 */
[----:B------:R-:W2:Y:S01]  /*1dc0*/  LDG.E R0, desc[UR4][R4.64+0x8] ;  /* 0x0000080404007981 */ /* 0x000ea2000c1e1900 */
[----:B-1----:R-:W2:Y:S02]  /*1dd0*/  LDC R9, c[0x0][0x3d8] ;  /* 0x0000f600ff097b82 */ /* 0x002ea40000000800 */
[----:B--2---:R-:W-:Y:S01]  /*1de0*/  FMUL R0, R0, R9 ;  /* 0x0000000900007220 */ /* 0x004fe20000400000 */
[----:B------:R-:W-:-:S04]  /*1df0*/  FADD R9, -R9, 1 ;  /* 0x3f80000009097421 */ /* 0x000fc80000000100 */
[----:B------:R-:W-:-:S07]  /*1e00*/  FFMA R13, R9, R11, R0 ;  /* 0x0000000b090d7223 */ /* 0x000fce0000000000 */
.L_x_51:
[----:B------:R2:W-:Y:S01]  /*1e10*/  STG.E desc[UR4][R2.64+0x8], R13 ;  /* 0x0000080d02007986 */ /* 0x0005e2000c101904 */
[----:B------:R-:W-:Y:S05]  /*1e20*/  @P0 BRA `(.L_x_52) ;  /* 0x0000000000040947 */ /* 0x000fea0003800000 */
[----:B0-----:R3:W5:Y:S02]  /*1e30*/  LDG.E R7, desc[UR4][R4.64+0xc] ;  /* 0x00000c0404077981 */ /* 0x001764000c1e1900 */
.L_x_52:
[----:B-----5:R-:W-:Y:S01]  /*1e40*/  STG.E desc[UR4][R2.64+0xc], R7 ;  /* 0x00000c0702007986 */ /* 0x020fe2000c101904 */
[----:B------:R-:W-:Y:S05]  /*1e50*/  EXIT ;  /* 0x000000000000794d */ /* 0x000fea0003800000 */
        .weak           $__internal_0_$__cuda_sm3x_div_rn_noftz_f32_slowpath
        .type           $__internal_0_$__cuda_sm3x_div_rn_noftz_f32_slowpath,@function
        .size           $__internal_0_$__cuda_sm3x_div_rn_noftz_f32_slowpath,(.L_x_69 - $__internal_0_$__cuda_sm3x_div_rn_noftz_f32_slowpath)
$__internal_0_$__cuda_sm3x_div_rn_noftz_f32_slowpath:
[----:B------:R-:W-:Y:S01]  /*1e60*/  SHF.R.U32.HI R19, RZ, 0x17, R3 ;  /* 0x00000017ff137819 */ /* 0x000fe20000011603 */
[----:B------:R-:W-:Y:S01]  /*1e70*/  BSSY.RECONVERGENT B0, `(.L_x_53) ;  /* 0x0000062000007945 */ /* 0x000fe20003800200 */
[----:B------:R-:W-:Y:S02]  /*1e80*/  SHF.R.U32.HI R22, RZ, 0x17, R2 ;  /* 0x00000017ff167819 */ /* 0x000fe40000011602 */
[----:B------:R-:W-:Y:S02]  /*1e90*/  LOP3.LUT R19, R19, 0xff, RZ, 0xc0, !PT ;  /* 0x000000ff13137812 */ /* 0x000fe400078ec0ff */
[----:B------:R-:W-:Y:S02]  /*1ea0*/  LOP3.LUT R22, R22, 0xff, RZ, 0xc0, !PT ;  /* 0x000000ff16167812 */ /* 0x000fe400078ec0ff */
[----:B------:R-:W-:-:S03]  /*1eb0*/  IADD3 R23, PT, PT, R19, -0x1, RZ ;  /* 0xffffffff13177810 */ /* 0x000fc60007ffe0ff */
[----:B------:R-:W-:Y:S01]  /*1ec0*/  VIADD R21, R22, 0xffffffff ;  /* 0xffffffff16157836 */ /* 0x000fe20000000000 */
[----:B------:R-:W-:-:S04]  /*1ed0*/  ISETP.GT.U32.AND P0, PT, R23, 0xfd, PT ;  /* 0x000000fd1700780c */ /* 0x000fc80003f04070 */
[----:B------:R-:W-:-:S13]  /*1ee0*/  ISETP.GT.U32.OR P0, PT, R21, 0xfd, P0 ;  /* 0x000000fd1500780c */ /* 0x000fda0000704470 */
[----:B------:R-:W-:Y:S01]  /*1ef0*/  @!P0 MOV R18, RZ ;  /* 0x000000ff00128202 */ /* 0x000fe20000000f00 */
[----:B------:R-:W-:Y:S06]  /*1f00*/  @!P0 BRA `(.L_x_54) ;  /* 0x00000000005c8947 */ /* 0x000fec0003800000 */
[----:B------:R-:W-:Y:S02]  /*1f10*/  FSETP.GTU.FTZ.AND P0, PT, |R2|, +INF , PT ;  /* 0x7f8000000200780b */ /* 0x000fe40003f1c200 */
[----:B------:R-:W-:-:S04]  /*1f20*/  FSETP.GTU.FTZ.AND P1, PT, |R3|, +INF , PT ;  /* 0x7f8000000300780b */ /* 0x000fc80003f3c200 */
[----:B------:R-:W-:-:S13]  /*1f30*/  PLOP3.LUT P0, PT, P0, P1, PT, 0xf8, 0x8f ;  /* 0x00000000008f781c */ /* 0x000fda0000703f70 */
[----:B------:R-:W-:Y:S05]  /*1f40*/  @P0 BRA `(.L_x_55) ;  /* 0x00000004004c0947 */ /* 0x000fea0003800000 */
[----:B------:R-:W-:-:S13]  /*1f50*/  LOP3.LUT P0, RZ, R3, 0x7fffffff, R2, 0xc8, !PT ;  /* 0x7fffffff03ff7812 */ /* 0x000fda000780c802 */
[----:B------:R-:W-:Y:S05]  /*1f60*/  @!P0 BRA `(.L_x_56) ;  /* 0x00000004003c8947 */ /* 0x000fea0003800000 */
[C---:B------:R-:W-:Y:S02]  /*1f70*/  FSETP.NEU.FTZ.AND P3, PT, |R2|.reuse, +INF , PT ;  /* 0x7f8000000200780b */ /* 0x040fe40003f7d200 */
[----:B------:R-:W-:Y:S02]  /*1f80*/  FSETP.NEU.FTZ.AND P1, PT, |R3|, +INF , PT ;  /* 0x7f8000000300780b */ /* 0x000fe40003f3d200 */
[----:B------:R-:W-:-:S11]  /*1f90*/  FSETP.NEU.FTZ.AND P0, PT, |R2|, +INF , PT ;  /* 0x7f8000000200780b */ /* 0x000fd60003f1d200 */
[----:B------:R-:W-:Y:S05]  /*1fa0*/  @!P1 BRA !P3, `(.L_x_56) ;  /* 0x00000004002c9947 */ /* 0x000fea0005800000 */
[----:B------:R-:W-:-:S04]  /*1fb0*/  LOP3.LUT P3, RZ, R2, 0x7fffffff, RZ, 0xc0, !PT ;  /* 0x7fffffff02ff7812 */ /* 0x000fc8000786c0ff */
[----:B------:R-:W-:-:S13]  /*1fc0*/  PLOP3.LUT P1, PT, P1, P3, PT, 0x2f, 0xf2 ;  /* 0x0000000000f2781c */ /* 0x000fda0000f26577 */
[----:B------:R-:W-:Y:S05]  /*1fd0*/  @P1 BRA `(.L_x_57) ;  /* 0x0000000400181947 */ /* 0x000fea0003800000 */
[----:B------:R-:W-:-:S04]  /*1fe0*/  LOP3.LUT P1, RZ, R3, 0x7fffffff, RZ, 0xc0, !PT ;  /* 0x7fffffff03ff7812 */ /* 0x000fc8000782c0ff */
[----:B------:R-:W-:-:S13]  /*1ff0*/  PLOP3.LUT P0, PT, P0, P1, PT, 0x2f, 0xf2 ;  /* 0x0000000000f2781c */ /* 0x000fda0000702577 */
[----:B------:R-:W-:Y:S05]  /*2000*/  @P0 BRA `(.L_x_58) ;  /* 0x0000000400000947 */ /* 0x000fea0003800000 */
[----:B------:R-:W-:Y:S02]  /*2010*/  ISETP.GE.AND P0, PT, R21, RZ, PT ;  /* 0x000000ff1500720c */ /* 0x000fe40003f06270 */
[----:B------:R-:W-:-:S11]  /*2020*/  ISETP.GE.AND P1, PT, R23, RZ, PT ;  /* 0x000000ff1700720c */ /* 0x000fd60003f26270 */
[----:B------:R-:W-:Y:S01]  /*2030*/  @P0 IMAD.MOV.U32 R18, RZ, RZ, RZ ;  /* 0x000000ffff120224 */ /* 0x000fe200078e00ff */
[----:B------:R-:W-:Y:S01]  /*2040*/  @!P0 MOV R18, 0xffffffc0 ;  /* 0xffffffc000128802 */ /* 0x000fe20000000f00 */
[----:B------:R-:W-:Y:S01]  /*2050*/  @!P0 FFMA R2, R2, 1.84467440737095516160e+19, RZ ;  /* 0x5f80000002028823 */ /* 0x000fe200000000ff */
[----:B------:R-:W-:-:S03]  /*2060*/  @!P1 FFMA R3, R3, 1.84467440737095516160e+19, RZ ;  /* 0x5f80000003039823 */ /* 0x000fc600000000ff */
[----:B------:R-:W-:-:S07]  /*2070*/  @!P1 VIADD R18, R18, 0x40 ;  /* 0x0000004012129836 */ /* 0x000fce0000000000 */
.L_x_54:
[----:B------:R-:W-:Y:S01]  /*2080*/  LEA R24, R19, 0xc0800000, 0x17 ;  /* 0xc080000013187811 */ /* 0x000fe200078eb8ff */
[----:B------:R-:W-:Y:S01]  /*2090*/  VIADD R22, R22, 0xffffff81 ;  /* 0xffffff8116167836 */ /* 0x000fe20000000000 */
[----:B------:R-:W-:Y:S02]  /*20a0*/  BSSY.RECONVERGENT B1, `(.L_x_59) ;  /* 0x0000035000017945 */ /* 0x000fe40003800200 */
[----:B------:R-:W-:Y:S01]  /*20b0*/  IADD3 R23, PT, PT, -R24, R3, RZ ;  /* 0x0000000318177210 */ /* 0x000fe20007ffe1ff */
[----:B------:R-:W-:-:S03]  /*20c0*/  IMAD R2, R22, -0x800000, R2 ;  /* 0xff80000016027824 */ /* 0x000fc600078e0202 */
[----:B------:R0:W1:Y:S01]  /*20d0*/  MUFU.RCP R24, R23 ;  /* 0x0000001700187308 */ /* 0x0000620000001000 */
[----:B------:R-:W-:Y:S01]  /*20e0*/  FADD.FTZ R21, -R23, -RZ ;  /* 0x800000ff17157221 */ /* 0x000fe20000010100 */
[----:B0-----:R-:W-:-:S04]  /*20f0*/  IADD3 R23, PT, PT, R22, 0x7f, -R19 ;  /* 0x0000007f16177810 */ /* 0x001fc80007ffe813 */
[----:B------:R-:W-:Y:S01]  /*2100*/  IADD3 R23, PT, PT, R23, R18, RZ ;  /* 0x0000001217177210 */ /* 0x000fe20007ffe0ff */
[----:B-1----:R-:W-:-:S04]  /*2110*/  FFMA R3, R24, R21, 1 ;  /* 0x3f80000018037423 */ /* 0x002fc80000000015 */
[----:B------:R-:W-:-:S04]  /*2120*/  FFMA R3, R24, R3, R24 ;  /* 0x0000000318037223 */ /* 0x000fc80000000018 */
[----:B------:R-:W-:-:S04]  /*2130*/  FFMA R24, R2, R3, RZ ;  /* 0x0000000302187223 */ /* 0x000fc800000000ff */
[----:B------:R-:W-:-:S04]  /*2140*/  FFMA R25, R21, R24, R2 ;  /* 0x0000001815197223 */ /* 0x000fc80000000002 */
[----:B------:R-:W-:-:S04]  /*2150*/  FFMA R24, R3, R25, R24 ;  /* 0x0000001903187223 */ /* 0x000fc80000000018 */
[----:B------:R-:W-:-:S04]  /*2160*/  FFMA R21, R21, R24, R2 ;  /* 0x0000001815157223 */ /* 0x000fc80000000002 */
[----:B------:R-:W-:-:S05]  /*2170*/  FFMA R2, R3, R21, R24 ;  /* 0x0000001503027223 */ /* 0x000fca0000000018 */
[----:B------:R-:W-:-:S04]  /*2180*/  SHF.R.U32.HI R19, RZ, 0x17, R2 ;  /* 0x00000017ff137819 */ /* 0x000fc80000011602 */
[----:B------:R-:W-:-:S05]  /*2190*/  LOP3.LUT R19, R19, 0xff, RZ, 0xc0, !PT ;  /* 0x000000ff13137812 */ /* 0x000fca00078ec0ff */
[----:B------:R-:W-:-:S05]  /*21a0*/  IMAD.IADD R19, R19, 0x1, R23 ;  /* 0x0000000113137824 */ /* 0x000fca00078e0217 */
[----:B------:R-:W-:-:S04]  /*21b0*/  IADD3 R18, PT, PT, R19, -0x1, RZ ;  /* 0xffffffff13127810 */ /* 0x000fc80007ffe0ff */
[----:B------:R-:W-:-:S13]  /*21c0*/  ISETP.GE.U32.AND P0, PT, R18, 0xfe, PT ;  /* 0x000000fe1200780c */ /* 0x000fda0003f06070 */
[----:B------:R-:W-:Y:S05]  /*21d0*/  @!P0 BRA `(.L_x_60) ;  /* 0x0000000000808947 */ /* 0x000fea0003800000 */
[----:B------:R-:W-:-:S13]  /*21e0*/  ISETP.GT.AND P0, PT, R19, 0xfe, PT ;  /* 0x000000fe1300780c */ /* 0x000fda0003f04270 */
[----:B------:R-:W-:Y:S05]  /*21f0*/  @P0 BRA `(.L_x_61) ;  /* 0x00000000006c0947 */ /* 0x000fea0003800000 */
[----:B------:R-:W-:-:S13]  /*2200*/  ISETP.GE.AND P0, PT, R19, 0x1, PT ;  /* 0x000000011300780c */ /* 0x000fda0003f06270 */
[----:B------:R-:W-:Y:S05]  /*2210*/  @P0 BRA `(.L_x_62) ;  /* 0x0000000000740947 */ /* 0x000fea0003800000 */
[----:B------:R-:W-:Y:S02]  /*2220*/  ISETP.GE.AND P0, PT, R19, -0x18, PT ;  /* 0xffffffe81300780c */ /* 0x000fe40003f06270 */
[----:B------:R-:W-:-:S11]  /*2230*/  LOP3.LUT R2, R2, 0x80000000, RZ, 0xc0, !PT ;  /* 0x8000000002027812 */ /* 0x000fd600078ec0ff */
[----:B------:R-:W-:Y:S05]  /*2240*/  @!P0 BRA `(.L_x_62) ;  /* 0x0000000000688947 */ /* 0x000fea0003800000 */
[-CC-:B------:R-:W-:Y:S01]  /*2250*/  FFMA.RZ R18, R3, R21.reuse, R24.reuse ;  /* 0x0000001503127223 */ /* 0x180fe2000000c018 */
[C---:B------:R-:W-:Y:S02]  /*2260*/  ISETP.NE.AND P3, PT, R19.reuse, RZ, PT ;  /* 0x000000ff1300720c */ /* 0x040fe40003f65270 */
[----:B------:R-:W-:Y:S02]  /*2270*/  ISETP.NE.AND P1, PT, R19, RZ, PT ;  /* 0x000000ff1300720c */ /* 0x000fe40003f25270 */
[----:B------:R-:W-:Y:S01]  /*2280*/  LOP3.LUT R22, R18, 0x7fffff, RZ, 0xc0, !PT ;  /* 0x007fffff12167812 */ /* 0x000fe200078ec0ff */
[CCC-:B------:R-:W-:Y:S01]  /*2290*/  FFMA.RP R18, R3.reuse, R21.reuse, R24.reuse ;  /* 0x0000001503127223 */ /* 0x1c0fe20000008018 */
[----:B------:R-:W-:Y:S01]  /*22a0*/  FFMA.RM R3, R3, R21, R24 ;  /* 0x0000001503037223 */ /* 0x000fe20000004018 */
[----:B------:R-:W-:Y:S01]  /*22b0*/  IADD3 R21, PT, PT, R19, 0x20, RZ ;  /* 0x0000002013157810 */ /* 0x000fe20007ffe0ff */
[----:B------:R-:W-:Y:S01]  /*22c0*/  IMAD.MOV R19, RZ, RZ, -R19 ;  /* 0x000000ffff137224 */ /* 0x000fe200078e0a13 */
[----:B------:R-:W-:-:S02]  /*22d0*/  LOP3.LUT R22, R22, 0x800000, RZ, 0xfc, !PT ;  /* 0x0080000016167812 */ /* 0x000fc400078efcff */
[----:B------:R-:W-:Y:S02]  /*22e0*/  FSETP.NEU.FTZ.AND P0, PT, R18, R3, PT ;  /* 0x000000031200720b */ /* 0x000fe40003f1d000 */
[----:B------:R-:W-:Y:S02]  /*22f0*/  SHF.L.U32 R21, R22, R21, RZ ;  /* 0x0000001516157219 */ /* 0x000fe400000006ff */
[----:B------:R-:W-:Y:S02]  /*2300*/  SEL R3, R19, RZ, P3 ;  /* 0x000000ff13037207 */ /* 0x000fe40001800000 */
[----:B------:R-:W-:Y:S02]  /*2310*/  ISETP.NE.AND P1, PT, R21, RZ, P1 ;  /* 0x000000ff1500720c */ /* 0x000fe40000f25270 */
[----:B------:R-:W-:Y:S02]  /*2320*/  SHF.R.U32.HI R3, RZ, R3, R22 ;  /* 0x00000003ff037219 */ /* 0x000fe40000011616 */
[----:B------:R-:W-:-:S02]  /*2330*/  PLOP3.LUT P0, PT, P0, P1, PT, 0xf8, 0x8f ;  /* 0x00000000008f781c */ /* 0x000fc40000703f70 */
[----:B------:R-:W-:Y:S02]  /*2340*/  SHF.R.U32.HI R19, RZ, 0x1, R3 ;  /* 0x00000001ff137819 */ /* 0x000fe40000011603 */
[----:B------:R-:W-:-:S04]  /*2350*/  SEL R18, RZ, 0x1, !P0 ;  /* 0x00000001ff127807 */ /* 0x000fc80004000000 */
[----:B------:R-:W-:-:S04]  /*2360*/  LOP3.LUT R18, R18, 0x1, R19, 0xf8, !PT ;  /* 0x0000000112127812 */ /* 0x000fc800078ef813 */
[----:B------:R-:W-:-:S04]  /*2370*/  LOP3.LUT R18, R18, R3, RZ, 0xc0, !PT ;  /* 0x0000000312127212 */ /* 0x000fc800078ec0ff */
[----:B------:R-:W-:-:S04]  /*2380*/  IADD3 R19, PT, PT, R19, R18, RZ ;  /* 0x0000001213137210 */ /* 0x000fc80007ffe0ff */
[----:B------:R-:W-:Y:S01]  /*2390*/  LOP3.LUT R2, R19, R2, RZ, 0xfc, !PT ;  /* 0x0000000213027212 */ /* 0x000fe200078efcff */
[----:B------:R-:W-:Y:S06]  /*23a0*/  BRA `(.L_x_62) ;  /* 0x0000000000107947 */ /* 0x000fec0003800000 */
.L_x_61:
[----:B------:R-:W-:-:S04]  /*23b0*/  LOP3.LUT R2, R2, 0x80000000, RZ, 0xc0, !PT ;  /* 0x8000000002027812 */ /* 0x000fc800078ec0ff */
[----:B------:R-:W-:Y:S01]  /*23c0*/  LOP3.LUT R2, R2, 0x7f800000, RZ, 0xfc, !PT ;  /* 0x7f80000002027812 */ /* 0x000fe200078efcff */
[----:B------:R-:W-:Y:S06]  /*23d0*/  BRA `(.L_x_62) ;  /* 0x0000000000047947 */ /* 0x000fec0003800000 */
.L_x_60:
[----:B------:R-:W-:-:S07]  /*23e0*/  LEA R2, R23, R2, 0x17 ;  /* 0x0000000217027211 */ /* 0x000fce00078eb8ff */
.L_x_62:
[----:B------:R-:W-:Y:S05]  /*23f0*/  BSYNC.RECONVERGENT B1 ;  /* 0x0000000000017941 */ /* 0x000fea0003800200 */
.L_x_59:
[----:B------:R-:W-:Y:S05]  /*2400*/  BRA `(.L_x_63) ;  /* 0x0000000000207947 */ /* 0x000fea0003800000 */
.L_x_58:
[----:B------:R-:W-:-:S04]  /*2410*/  LOP3.LUT R2, R3, 0x80000000, R2, 0x48, !PT ;  /* 0x8000000003027812 */ /* 0x000fc800078e4802 */
[----:B------:R-:W-:Y:S01]  /*2420*/  LOP3.LUT R2, R2, 0x7f800000, RZ, 0xfc, !PT ;  /* 0x7f80000002027812 */ /* 0x000fe200078efcff */
[----:B------:R-:W-:Y:S06]  /*2430*/  BRA `(.L_x_63) ;  /* 0x0000000000147947 */ /* 0x000fec0003800000 */
.L_x_57:
[----:B------:R-:W-:Y:S01]  /*2440*/  LOP3.LUT R2, R3, 0x80000000, R2, 0x48, !PT ;  /* 0x8000000003027812 */ /* 0x000fe200078e4802 */
[----:B------:R-:W-:Y:S06]  /*2450*/  BRA `(.L_x_63) ;  /* 0x00000000000c7947 */ /* 0x000fec0003800000 */
.L_x_56:
[----:B------:R-:W0:Y:S01]  /*2460*/  MUFU.RSQ R2, -QNAN ;  /* 0xffc0000000027908 */ /* 0x000e220000001400 */
[----:B------:R-:W-:Y:S05]  /*2470*/  BRA `(.L_x_63) ;  /* 0x0000000000047947 */ /* 0x000fea0003800000 */
.L_x_55:
[----:B------:R-:W-:-:S07]  /*2480*/  FADD.FTZ R2, R2, R3 ;  /* 0x0000000302027221 */ /* 0x000fce0000010000 */
.L_x_63:
[----:B------:R-:W-:Y:S05]  /*2490*/  BSYNC.RECONVERGENT B0 ;  /* 0x0000000000007941 */ /* 0x000fea0003800200 */
.L_x_53:
[----:B------:R-:W-:Y:S02]  /*24a0*/  HFMA2 R3, -RZ, RZ, 0, 0 ;  /* 0x00000000ff037431 */ /* 0x000fe400000001ff */
[----:B0-----:R-:W-:Y:S01]  /*24b0*/  IMAD.MOV.U32 R18, RZ, RZ, R2 ;  /* 0x000000ffff127224 */ /* 0x001fe200078e0002 */
[----:B------:R-:W-:-:S04]  /*24c0*/  MOV R2, R20 ;  /* 0x0000001400027202 */ /* 0x000fc80000000f00 */
[----:B------:R-:W-:Y:S05]  /*24d0*/  RET.REL.NODEC R2 `(_Z19ReplaceAdjustKerneliiffffffffffffffffffiifPKfPf) ;  /* 0xffffffd802c87950 */ /* 0x000fea0003c3ffff */
.L_x_64:
[----:B------:R-:W-:-:S00]  /*24e0*/  BRA `(.L_x_64) ;  /* 0xfffffffc00fc7947 */ /* 0x000fc0000383ffff */
[----:B------:R-:W-:-:S00]  /*24f0*/  NOP ;  /* 0x0000000000007918 */ /* 0x000fc00000000000 */
        /* <DEDUP_REMOVED lines=8> */
.L_x_69:


//--------------------- .nv.shared.reserved.0     --------------------------
	.section	.nv.shared.reserved.0,"aw",@nobits
	.weak		__nv_reservedSMEM_offset_0_alias
	.size		__nv_reservedSMEM_offset_0_alias, 0, 64
	.other		__nv_reservedSMEM_offset_0_alias,@"STO_CUDA_RESERVED_SHARED STV_DEFAULT"
__nv_reservedSMEM_offset_0_alias:
	.zero		0
	.zero		64


//--------------------- .nv.constant0._Z19ReplaceAdjustKerneliiffffffffffffffffffiifPKfPf --------------------------
	.section	.nv.constant0._Z19ReplaceAdjustKerneliiffffffffffffffffffiifPKfPf,"a",@progbits
	.sectionflags	@""
	.align	4
.nv.constant0._Z19ReplaceAdjustKerneliiffffffffffffffffffiifPKfPf:
	.zero		1008


//--------------------- SYMBOLS --------------------------

	.type		.nv.reservedSmem.offset0,@object
	.size		.nv.reservedSmem.offset0,0x4
